//
// Generated by NVIDIA NVVM Compiler
//
// Compiler Build ID: CL-36424714
// Cuda compilation tools, release 13.0, V13.0.88
// Based on NVVM 20.0.0
//

.version 9.0
.target sm_100
.address_size 64

	// .globl	fill_contiguous_double

.visible .entry fill_contiguous_double(
	.param .u64 .ptr .align 1 fill_contiguous_double_param_0,
	.param .u64 fill_contiguous_double_param_1,
	.param .f64 fill_contiguous_double_param_2
)
{
	.reg .pred 	%p<3>;
	.reg .b32 	%r<10>;
	.reg .b64 	%rd<10>;
	.reg .b64 	%fd<2>;

	ld.param.u64 	%rd5, [fill_contiguous_double_param_0];
	ld.param.u64 	%rd6, [fill_contiguous_double_param_1];
	ld.param.f64 	%fd1, [fill_contiguous_double_param_2];
	mov.u32 	%r6, %ctaid.x;
	mov.u32 	%r1, %ntid.x;
	mov.u32 	%r7, %tid.x;
	mad.lo.s32 	%r9, %r6, %r1, %r7;
	cvt.s64.s32 	%rd9, %r9;
	setp.le.u64 	%p1, %rd6, %rd9;
	@%p1 bra 	$L__BB0_3;
	mov.u32 	%r8, %nctaid.x;
	mul.lo.s32 	%r3, %r8, %r1;
	cvta.to.global.u64 	%rd2, %rd5;
$L__BB0_2:
	shl.b64 	%rd7, %rd9, 3;
	add.s64 	%rd8, %rd2, %rd7;
	st.global.f64 	[%rd8], %fd1;
	add.s32 	%r9, %r9, %r3;
	cvt.s64.s32 	%rd9, %r9;
	setp.gt.u64 	%p2, %rd6, %rd9;
	@%p2 bra 	$L__BB0_2;
$L__BB0_3:
	ret;

}
	// .globl	fill_contiguous_float
.visible .entry fill_contiguous_float(
	.param .u64 .ptr .align 1 fill_contiguous_float_param_0,
	.param .u64 fill_contiguous_float_param_1,
	.param .f32 fill_contiguous_float_param_2
)
{
	.reg .pred 	%p<3>;
	.reg .b32 	%r<10>;
	.reg .b32 	%f<2>;
	.reg .b64 	%rd<10>;

	ld.param.u64 	%rd5, [fill_contiguous_float_param_0];
	ld.param.u64 	%rd6, [fill_contiguous_float_param_1];
	ld.param.f32 	%f1, [fill_contiguous_float_param_2];
	mov.u32 	%r6, %ctaid.x;
	mov.u32 	%r1, %ntid.x;
	mov.u32 	%r7, %tid.x;
	mad.lo.s32 	%r9, %r6, %r1, %r7;
	cvt.s64.s32 	%rd9, %r9;
	setp.le.u64 	%p1, %rd6, %rd9;
	@%p1 bra 	$L__BB1_3;
	mov.u32 	%r8, %nctaid.x;
	mul.lo.s32 	%r3, %r8, %r1;
	cvta.to.global.u64 	%rd2, %rd5;
$L__BB1_2:
	shl.b64 	%rd7, %rd9, 2;
	add.s64 	%rd8, %rd2, %rd7;
	st.global.f32 	[%rd8], %f1;
	add.s32 	%r9, %r9, %r3;
	cvt.s64.s32 	%rd9, %r9;
	setp.gt.u64 	%p2, %rd6, %rd9;
	@%p2 bra 	$L__BB1_2;
$L__BB1_3:
	ret;

}
	// .globl	colsumsq_double
.visible .entry colsumsq_double(
	.param .u64 .ptr .align 1 colsumsq_double_param_0,
	.param .u64 colsumsq_double_param_1,
	.param .u64 colsumsq_double_param_2,
	.param .u64 colsumsq_double_param_3,
	.param .u64 .ptr .align 1 colsumsq_double_param_4
)
{
	.reg .pred 	%p<11>;
	.reg .b32 	%r<5>;
	.reg .b64 	%rd<117>;
	.reg .b64 	%fd<83>;

	ld.param.u64 	%rd26, [colsumsq_double_param_0];
	ld.param.u64 	%rd27, [colsumsq_double_param_1];
	ld.param.u64 	%rd23, [colsumsq_double_param_2];
	ld.param.u64 	%rd24, [colsumsq_double_param_3];
	ld.param.u64 	%rd25, [colsumsq_double_param_4];
	cvta.to.global.u64 	%rd1, %rd26;
	mov.u32 	%r1, %ctaid.x;
	mov.u32 	%r2, %ntid.x;
	mov.u32 	%r3, %tid.x;
	mad.lo.s32 	%r4, %r1, %r2, %r3;
	cvt.s64.s32 	%rd2, %r4;
	setp.le.u64 	%p1, %rd27, %rd2;
	@%p1 bra 	$L__BB2_14;
	setp.eq.s64 	%p2, %rd23, 0;
	mov.f64 	%fd82, 0d0000000000000000;
	@%p2 bra 	$L__BB2_13;
	and.b64  	%rd3, %rd23, 15;
	setp.lt.u64 	%p3, %rd23, 16;
	mov.f64 	%fd82, 0d0000000000000000;
	mov.b64 	%rd113, 0;
	@%p3 bra 	$L__BB2_5;
	and.b64  	%rd113, %rd23, -16;
	shl.b64 	%rd29, %rd2, 3;
	add.s64 	%rd110, %rd1, %rd29;
	shl.b64 	%rd6, %rd24, 7;
	shl.b64 	%rd7, %rd24, 3;
	mov.f64 	%fd82, 0d0000000000000000;
	mov.u64 	%rd111, %rd113;
$L__BB2_4:
	.pragma "nounroll";
	ld.global.f64 	%fd18, [%rd110];
	fma.rn.f64 	%fd19, %fd18, %fd18, %fd82;
	add.s64 	%rd30, %rd110, %rd7;
	ld.global.f64 	%fd20, [%rd30];
	fma.rn.f64 	%fd21, %fd20, %fd20, %fd19;
	add.s64 	%rd31, %rd30, %rd7;
	ld.global.f64 	%fd22, [%rd31];
	fma.rn.f64 	%fd23, %fd22, %fd22, %fd21;
	add.s64 	%rd32, %rd31, %rd7;
	ld.global.f64 	%fd24, [%rd32];
	fma.rn.f64 	%fd25, %fd24, %fd24, %fd23;
	add.s64 	%rd33, %rd32, %rd7;
	ld.global.f64 	%fd26, [%rd33];
	fma.rn.f64 	%fd27, %fd26, %fd26, %fd25;
	add.s64 	%rd34, %rd33, %rd7;
	ld.global.f64 	%fd28, [%rd34];
	fma.rn.f64 	%fd29, %fd28, %fd28, %fd27;
	add.s64 	%rd35, %rd34, %rd7;
	ld.global.f64 	%fd30, [%rd35];
	fma.rn.f64 	%fd31, %fd30, %fd30, %fd29;
	add.s64 	%rd36, %rd35, %rd7;
	ld.global.f64 	%fd32, [%rd36];
	fma.rn.f64 	%fd33, %fd32, %fd32, %fd31;
	add.s64 	%rd37, %rd36, %rd7;
	ld.global.f64 	%fd34, [%rd37];
	fma.rn.f64 	%fd35, %fd34, %fd34, %fd33;
	add.s64 	%rd38, %rd37, %rd7;
	ld.global.f64 	%fd36, [%rd38];
	fma.rn.f64 	%fd37, %fd36, %fd36, %fd35;
	add.s64 	%rd39, %rd38, %rd7;
	ld.global.f64 	%fd38, [%rd39];
	fma.rn.f64 	%fd39, %fd38, %fd38, %fd37;
	add.s64 	%rd40, %rd39, %rd7;
	ld.global.f64 	%fd40, [%rd40];
	fma.rn.f64 	%fd41, %fd40, %fd40, %fd39;
	add.s64 	%rd41, %rd40, %rd7;
	ld.global.f64 	%fd42, [%rd41];
	fma.rn.f64 	%fd43, %fd42, %fd42, %fd41;
	add.s64 	%rd42, %rd41, %rd7;
	ld.global.f64 	%fd44, [%rd42];
	fma.rn.f64 	%fd45, %fd44, %fd44, %fd43;
	add.s64 	%rd43, %rd42, %rd7;
	ld.global.f64 	%fd46, [%rd43];
	fma.rn.f64 	%fd47, %fd46, %fd46, %fd45;
	add.s64 	%rd44, %rd43, %rd7;
	ld.global.f64 	%fd48, [%rd44];
	fma.rn.f64 	%fd82, %fd48, %fd48, %fd47;
	add.s64 	%rd111, %rd111, -16;
	add.s64 	%rd110, %rd110, %rd6;
	setp.ne.s64 	%p4, %rd111, 0;
	@%p4 bra 	$L__BB2_4;
$L__BB2_5:
	setp.eq.s64 	%p5, %rd3, 0;
	@%p5 bra 	$L__BB2_13;
	and.b64  	%rd13, %rd23, 7;
	setp.lt.u64 	%p6, %rd3, 8;
	@%p6 bra 	$L__BB2_8;
	mad.lo.s64 	%rd45, %rd113, %rd24, %rd2;
	shl.b64 	%rd46, %rd45, 3;
	add.s64 	%rd47, %rd1, %rd46;
	ld.global.f64 	%fd50, [%rd47];
	fma.rn.f64 	%fd51, %fd50, %fd50, %fd82;
	add.s64 	%rd48, %rd113, 1;
	and.b64  	%rd49, %rd48, 4294967295;
	mad.lo.s64 	%rd50, %rd49, %rd24, %rd2;
	shl.b64 	%rd51, %rd50, 3;
	add.s64 	%rd52, %rd1, %rd51;
	ld.global.f64 	%fd52, [%rd52];
	fma.rn.f64 	%fd53, %fd52, %fd52, %fd51;
	add.s64 	%rd53, %rd113, 2;
	and.b64  	%rd54, %rd53, 4294967295;
	mad.lo.s64 	%rd55, %rd54, %rd24, %rd2;
	shl.b64 	%rd56, %rd55, 3;
	add.s64 	%rd57, %rd1, %rd56;
	ld.global.f64 	%fd54, [%rd57];
	fma.rn.f64 	%fd55, %fd54, %fd54, %fd53;
	add.s64 	%rd58, %rd113, 3;
	and.b64  	%rd59, %rd58, 4294967295;
	mad.lo.s64 	%rd60, %rd59, %rd24, %rd2;
	shl.b64 	%rd61, %rd60, 3;
	add.s64 	%rd62, %rd1, %rd61;
	ld.global.f64 	%fd56, [%rd62];
	fma.rn.f64 	%fd57, %fd56, %fd56, %fd55;
	add.s64 	%rd63, %rd113, 4;
	and.b64  	%rd64, %rd63, 4294967295;
	mad.lo.s64 	%rd65, %rd64, %rd24, %rd2;
	shl.b64 	%rd66, %rd65, 3;
	add.s64 	%rd67, %rd1, %rd66;
	ld.global.f64 	%fd58, [%rd67];
	fma.rn.f64 	%fd59, %fd58, %fd58, %fd57;
	add.s64 	%rd68, %rd113, 5;
	and.b64  	%rd69, %rd68, 4294967295;
	mad.lo.s64 	%rd70, %rd69, %rd24, %rd2;
	shl.b64 	%rd71, %rd70, 3;
	add.s64 	%rd72, %rd1, %rd71;
	ld.global.f64 	%fd60, [%rd72];
	fma.rn.f64 	%fd61, %fd60, %fd60, %fd59;
	add.s64 	%rd73, %rd113, 6;
	and.b64  	%rd74, %rd73, 4294967295;
	mad.lo.s64 	%rd75, %rd74, %rd24, %rd2;
	shl.b64 	%rd76, %rd75, 3;
	add.s64 	%rd77, %rd1, %rd76;
	ld.global.f64 	%fd62, [%rd77];
	fma.rn.f64 	%fd63, %fd62, %fd62, %fd61;
	add.s64 	%rd78, %rd113, 7;
	and.b64  	%rd79, %rd78, 4294967295;
	mad.lo.s64 	%rd80, %rd79, %rd24, %rd2;
	shl.b64 	%rd81, %rd80, 3;
	add.s64 	%rd82, %rd1, %rd81;
	ld.global.f64 	%fd64, [%rd82];
	fma.rn.f64 	%fd82, %fd64, %fd64, %fd63;
	add.s64 	%rd83, %rd113, 8;
	and.b64  	%rd113, %rd83, 4294967295;
$L__BB2_8:
	setp.eq.s64 	%p7, %rd13, 0;
	@%p7 bra 	$L__BB2_13;
	and.b64  	%rd115, %rd23, 3;
	setp.lt.u64 	%p8, %rd13, 4;
	@%p8 bra 	$L__BB2_11;
	mad.lo.s64 	%rd84, %rd113, %rd24, %rd2;
	shl.b64 	%rd85, %rd84, 3;
	add.s64 	%rd86, %rd1, %rd85;
	ld.global.f64 	%fd66, [%rd86];
	fma.rn.f64 	%fd67, %fd66, %fd66, %fd82;
	add.s64 	%rd87, %rd113, 1;
	and.b64  	%rd88, %rd87, 4294967295;
	mad.lo.s64 	%rd89, %rd88, %rd24, %rd2;
	shl.b64 	%rd90, %rd89, 3;
	add.s64 	%rd91, %rd1, %rd90;
	ld.global.f64 	%fd68, [%rd91];
	fma.rn.f64 	%fd69, %fd68, %fd68, %fd67;
	add.s64 	%rd92, %rd113, 2;
	and.b64  	%rd93, %rd92, 4294967295;
	mad.lo.s64 	%rd94, %rd93, %rd24, %rd2;
	shl.b64 	%rd95, %rd94, 3;
	add.s64 	%rd96, %rd1, %rd95;
	ld.global.f64 	%fd70, [%rd96];
	fma.rn.f64 	%fd71, %fd70, %fd70, %fd69;
	add.s64 	%rd97, %rd113, 3;
	and.b64  	%rd98, %rd97, 4294967295;
	mad.lo.s64 	%rd99, %rd98, %rd24, %rd2;
	shl.b64 	%rd100, %rd99, 3;
	add.s64 	%rd101, %rd1, %rd100;
	ld.global.f64 	%fd72, [%rd101];
	fma.rn.f64 	%fd82, %fd72, %fd72, %fd71;
	add.s64 	%rd102, %rd113, 4;
	and.b64  	%rd113, %rd102, 4294967295;
$L__BB2_11:
	setp.eq.s64 	%p9, %rd115, 0;
	@%p9 bra 	$L__BB2_13;
$L__BB2_12:
	.pragma "nounroll";
	mad.lo.s64 	%rd103, %rd113, %rd24, %rd2;
	shl.b64 	%rd104, %rd103, 3;
	add.s64 	%rd105, %rd1, %rd104;
	ld.global.f64 	%fd73, [%rd105];
	fma.rn.f64 	%fd82, %fd73, %fd73, %fd82;
	add.s64 	%rd106, %rd113, 1;
	and.b64  	%rd113, %rd106, 4294967295;
	add.s64 	%rd115, %rd115, -1;
	setp.ne.s64 	%p10, %rd115, 0;
	@%p10 bra 	$L__BB2_12;
$L__BB2_13:
	cvta.to.global.u64 	%rd107, %rd25;
	shl.b64 	%rd108, %rd2, 3;
	add.s64 	%rd109, %rd107, %rd108;
	st.global.f64 	[%rd109], %fd82;
$L__BB2_14:
	ret;

}
	// .globl	colsumsq_float
.visible .entry colsumsq_float(
	.param .u64 .ptr .align 1 colsumsq_float_param_0,
	.param .u64 colsumsq_float_param_1,
	.param .u64 colsumsq_float_param_2,
	.param .u64 colsumsq_float_param_3,
	.param .u64 .ptr .align 1 colsumsq_float_param_4
)
{
	.reg .pred 	%p<11>;
	.reg .b32 	%r<5>;
	.reg .b32 	%f<83>;
	.reg .b64 	%rd<117>;

	ld.param.u64 	%rd26, [colsumsq_float_param_0];
	ld.param.u64 	%rd27, [colsumsq_float_param_1];
	ld.param.u64 	%rd23, [colsumsq_float_param_2];
	ld.param.u64 	%rd24, [colsumsq_float_param_3];
	ld.param.u64 	%rd25, [colsumsq_float_param_4];
	cvta.to.global.u64 	%rd1, %rd26;
	mov.u32 	%r1, %ctaid.x;
	mov.u32 	%r2, %ntid.x;
	mov.u32 	%r3, %tid.x;
	mad.lo.s32 	%r4, %r1, %r2, %r3;
	cvt.s64.s32 	%rd2, %r4;
	setp.le.u64 	%p1, %rd27, %rd2;
	@%p1 bra 	$L__BB3_14;
	setp.eq.s64 	%p2, %rd23, 0;
	mov.f32 	%f82, 0f00000000;
	@%p2 bra 	$L__BB3_13;
	and.b64  	%rd3, %rd23, 15;
	setp.lt.u64 	%p3, %rd23, 16;
	mov.f32 	%f82, 0f00000000;
	mov.b64 	%rd113, 0;
	@%p3 bra 	$L__BB3_5;
	and.b64  	%rd113, %rd23, -16;
	shl.b64 	%rd29, %rd2, 2;
	add.s64 	%rd110, %rd1, %rd29;
	shl.b64 	%rd6, %rd24, 6;
	shl.b64 	%rd7, %rd24, 2;
	mov.f32 	%f82, 0f00000000;
	mov.u64 	%rd111, %rd113;
$L__BB3_4:
	.pragma "nounroll";
	ld.global.f32 	%f18, [%rd110];
	fma.rn.f32 	%f19, %f18, %f18, %f82;
	add.s64 	%rd30, %rd110, %rd7;
	ld.global.f32 	%f20, [%rd30];
	fma.rn.f32 	%f21, %f20, %f20, %f19;
	add.s64 	%rd31, %rd30, %rd7;
	ld.global.f32 	%f22, [%rd31];
	fma.rn.f32 	%f23, %f22, %f22, %f21;
	add.s64 	%rd32, %rd31, %rd7;
	ld.global.f32 	%f24, [%rd32];
	fma.rn.f32 	%f25, %f24, %f24, %f23;
	add.s64 	%rd33, %rd32, %rd7;
	ld.global.f32 	%f26, [%rd33];
	fma.rn.f32 	%f27, %f26, %f26, %f25;
	add.s64 	%rd34, %rd33, %rd7;
	ld.global.f32 	%f28, [%rd34];
	fma.rn.f32 	%f29, %f28, %f28, %f27;
	add.s64 	%rd35, %rd34, %rd7;
	ld.global.f32 	%f30, [%rd35];
	fma.rn.f32 	%f31, %f30, %f30, %f29;
	add.s64 	%rd36, %rd35, %rd7;
	ld.global.f32 	%f32, [%rd36];
	fma.rn.f32 	%f33, %f32, %f32, %f31;
	add.s64 	%rd37, %rd36, %rd7;
	ld.global.f32 	%f34, [%rd37];
	fma.rn.f32 	%f35, %f34, %f34, %f33;
	add.s64 	%rd38, %rd37, %rd7;
	ld.global.f32 	%f36, [%rd38];
	fma.rn.f32 	%f37, %f36, %f36, %f35;
	add.s64 	%rd39, %rd38, %rd7;
	ld.global.f32 	%f38, [%rd39];
	fma.rn.f32 	%f39, %f38, %f38, %f37;
	add.s64 	%rd40, %rd39, %rd7;
	ld.global.f32 	%f40, [%rd40];
	fma.rn.f32 	%f41, %f40, %f40, %f39;
	add.s64 	%rd41, %rd40, %rd7;
	ld.global.f32 	%f42, [%rd41];
	fma.rn.f32 	%f43, %f42, %f42, %f41;
	add.s64 	%rd42, %rd41, %rd7;
	ld.global.f32 	%f44, [%rd42];
	fma.rn.f32 	%f45, %f44, %f44, %f43;
	add.s64 	%rd43, %rd42, %rd7;
	ld.global.f32 	%f46, [%rd43];
	fma.rn.f32 	%f47, %f46, %f46, %f45;
	add.s64 	%rd44, %rd43, %rd7;
	ld.global.f32 	%f48, [%rd44];
	fma.rn.f32 	%f82, %f48, %f48, %f47;
	add.s64 	%rd111, %rd111, -16;
	add.s64 	%rd110, %rd110, %rd6;
	setp.ne.s64 	%p4, %rd111, 0;
	@%p4 bra 	$L__BB3_4;
$L__BB3_5:
	setp.eq.s64 	%p5, %rd3, 0;
	@%p5 bra 	$L__BB3_13;
	and.b64  	%rd13, %rd23, 7;
	setp.lt.u64 	%p6, %rd3, 8;
	@%p6 bra 	$L__BB3_8;
	mad.lo.s64 	%rd45, %rd113, %rd24, %rd2;
	shl.b64 	%rd46, %rd45, 2;
	add.s64 	%rd47, %rd1, %rd46;
	ld.global.f32 	%f50, [%rd47];
	fma.rn.f32 	%f51, %f50, %f50, %f82;
	add.s64 	%rd48, %rd113, 1;
	and.b64  	%rd49, %rd48, 4294967295;
	mad.lo.s64 	%rd50, %rd49, %rd24, %rd2;
	shl.b64 	%rd51, %rd50, 2;
	add.s64 	%rd52, %rd1, %rd51;
	ld.global.f32 	%f52, [%rd52];
	fma.rn.f32 	%f53, %f52, %f52, %f51;
	add.s64 	%rd53, %rd113, 2;
	and.b64  	%rd54, %rd53, 4294967295;
	mad.lo.s64 	%rd55, %rd54, %rd24, %rd2;
	shl.b64 	%rd56, %rd55, 2;
	add.s64 	%rd57, %rd1, %rd56;
	ld.global.f32 	%f54, [%rd57];
	fma.rn.f32 	%f55, %f54, %f54, %f53;
	add.s64 	%rd58, %rd113, 3;
	and.b64  	%rd59, %rd58, 4294967295;
	mad.lo.s64 	%rd60, %rd59, %rd24, %rd2;
	shl.b64 	%rd61, %rd60, 2;
	add.s64 	%rd62, %rd1, %rd61;
	ld.global.f32 	%f56, [%rd62];
	fma.rn.f32 	%f57, %f56, %f56, %f55;
	add.s64 	%rd63, %rd113, 4;
	and.b64  	%rd64, %rd63, 4294967295;
	mad.lo.s64 	%rd65, %rd64, %rd24, %rd2;
	shl.b64 	%rd66, %rd65, 2;
	add.s64 	%rd67, %rd1, %rd66;
	ld.global.f32 	%f58, [%rd67];
	fma.rn.f32 	%f59, %f58, %f58, %f57;
	add.s64 	%rd68, %rd113, 5;
	and.b64  	%rd69, %rd68, 4294967295;
	mad.lo.s64 	%rd70, %rd69, %rd24, %rd2;
	shl.b64 	%rd71, %rd70, 2;
	add.s64 	%rd72, %rd1, %rd71;
	ld.global.f32 	%f60, [%rd72];
	fma.rn.f32 	%f61, %f60, %f60, %f59;
	add.s64 	%rd73, %rd113, 6;
	and.b64  	%rd74, %rd73, 4294967295;
	mad.lo.s64 	%rd75, %rd74, %rd24, %rd2;
	shl.b64 	%rd76, %rd75, 2;
	add.s64 	%rd77, %rd1, %rd76;
	ld.global.f32 	%f62, [%rd77];
	fma.rn.f32 	%f63, %f62, %f62, %f61;
	add.s64 	%rd78, %rd113, 7;
	and.b64  	%rd79, %rd78, 4294967295;
	mad.lo.s64 	%rd80, %rd79, %rd24, %rd2;
	shl.b64 	%rd81, %rd80, 2;
	add.s64 	%rd82, %rd1, %rd81;
	ld.global.f32 	%f64, [%rd82];
	fma.rn.f32 	%f82, %f64, %f64, %f63;
	add.s64 	%rd83, %rd113, 8;
	and.b64  	%rd113, %rd83, 4294967295;
$L__BB3_8:
	setp.eq.s64 	%p7, %rd13, 0;
	@%p7 bra 	$L__BB3_13;
	and.b64  	%rd115, %rd23, 3;
	setp.lt.u64 	%p8, %rd13, 4;
	@%p8 bra 	$L__BB3_11;
	mad.lo.s64 	%rd84, %rd113, %rd24, %rd2;
	shl.b64 	%rd85, %rd84, 2;
	add.s64 	%rd86, %rd1, %rd85;
	ld.global.f32 	%f66, [%rd86];
	fma.rn.f32 	%f67, %f66, %f66, %f82;
	add.s64 	%rd87, %rd113, 1;
	and.b64  	%rd88, %rd87, 4294967295;
	mad.lo.s64 	%rd89, %rd88, %rd24, %rd2;
	shl.b64 	%rd90, %rd89, 2;
	add.s64 	%rd91, %rd1, %rd90;
	ld.global.f32 	%f68, [%rd91];
	fma.rn.f32 	%f69, %f68, %f68, %f67;
	add.s64 	%rd92, %rd113, 2;
	and.b64  	%rd93, %rd92, 4294967295;
	mad.lo.s64 	%rd94, %rd93, %rd24, %rd2;
	shl.b64 	%rd95, %rd94, 2;
	add.s64 	%rd96, %rd1, %rd95;
	ld.global.f32 	%f70, [%rd96];
	fma.rn.f32 	%f71, %f70, %f70, %f69;
	add.s64 	%rd97, %rd113, 3;
	and.b64  	%rd98, %rd97, 4294967295;
	mad.lo.s64 	%rd99, %rd98, %rd24, %rd2;
	shl.b64 	%rd100, %rd99, 2;
	add.s64 	%rd101, %rd1, %rd100;
	ld.global.f32 	%f72, [%rd101];
	fma.rn.f32 	%f82, %f72, %f72, %f71;
	add.s64 	%rd102, %rd113, 4;
	and.b64  	%rd113, %rd102, 4294967295;
$L__BB3_11:
	setp.eq.s64 	%p9, %rd115, 0;
	@%p9 bra 	$L__BB3_13;
$L__BB3_12:
	.pragma "nounroll";
	mad.lo.s64 	%rd103, %rd113, %rd24, %rd2;
	shl.b64 	%rd104, %rd103, 2;
	add.s64 	%rd105, %rd1, %rd104;
	ld.global.f32 	%f73, [%rd105];
	fma.rn.f32 	%f82, %f73, %f73, %f82;
	add.s64 	%rd106, %rd113, 1;
	and.b64  	%rd113, %rd106, 4294967295;
	add.s64 	%rd115, %rd115, -1;
	setp.ne.s64 	%p10, %rd115, 0;
	@%p10 bra 	$L__BB3_12;
$L__BB3_13:
	cvta.to.global.u64 	%rd107, %rd25;
	shl.b64 	%rd108, %rd2, 2;
	add.s64 	%rd109, %rd107, %rd108;
	st.global.f32 	[%rd109], %f82;
$L__BB3_14:
	ret;

}


// ===== COMPILED SASS (sm_100) =====

	.target	sm_100

	.elftype	@"ET_EXEC"


//--------------------- .note.nv.tkinfo           --------------------------
	.section	.note.nv.tkinfo,"",@"SHT_NOTE"
	.sectionflags	@"SHF_NOTE_NV_TKINFO"
	.tkinfo
        /*0018*/ 	.word	0x00000002
        /*0030*/ 	.string	""
        /*0030*/ 	.string	"ptxas"
        /*0030*/ 	.string	"Cuda compilation tools, release 13.0, V13.0.88"
        /*0030*/ 	.string	"Build cuda_13.0.r13.0/compiler.36424714_0"
        /*0030*/ 	.string	"-arch sm_100 -m 64 "



//--------------------- .note.nv.cuinfo           --------------------------
	.section	.note.nv.cuinfo,"",@"SHT_NOTE"
	.sectionflags	@"SHF_NOTE_NV_CUINFO"
        /*0018*/ 	.short	0x0002
        /*001a*/ 	.short	0x0064
        /*001c*/ 	.short	0x0082
	.zero		2


//--------------------- .nv.info                  --------------------------
	.section	.nv.info,"",@"SHT_CUDA_INFO"
	.align	4


	//----- nvinfo : EIATTR_REGCOUNT
	.align		4
        /*0000*/ 	.byte	0x04, 0x2f
        /*0002*/ 	.short	(.L_1 - .L_0)
	.align		4
.L_0:
        /*0004*/ 	.word	index@(fill_contiguous_double)
        /*0008*/ 	.word	0x0000000c


	//----- nvinfo : EIATTR_FRAME_SIZE
	.align		4
.L_1:
        /*000c*/ 	.byte	0x04, 0x11
        /*000e*/ 	.short	(.L_3 - .L_2)
	.align		4
.L_2:
        /*0010*/ 	.word	index@(fill_contiguous_double)
        /*0014*/ 	.word	0x00000000


	//----- nvinfo : EIATTR_REGCOUNT
	.align		4
.L_3:
        /*0018*/ 	.byte	0x04, 0x2f
        /*001a*/ 	.short	(.L_5 - .L_4)
	.align		4
.L_4:
        /*001c*/ 	.word	index@(fill_contiguous_float)
        /*0020*/ 	.word	0x0000000c


	//----- nvinfo : EIATTR_FRAME_SIZE
	.align		4
.L_5:
        /*0024*/ 	.byte	0x04, 0x11
        /*0026*/ 	.short	(.L_7 - .L_6)
	.align		4
.L_6:
        /*0028*/ 	.word	index@(fill_contiguous_float)
        /*002c*/ 	.word	0x00000000


	//----- nvinfo : EIATTR_REGCOUNT
	.align		4
.L_7:
        /*0030*/ 	.byte	0x04, 0x2f
        /*0032*/ 	.short	(.L_9 - .L_8)
	.align		4
.L_8:
        /*0034*/ 	.word	index@(colsumsq_double)
        /*0038*/ 	.word	0x0000001f


	//----- nvinfo : EIATTR_FRAME_SIZE
	.align		4
.L_9:
        /*003c*/ 	.byte	0x04, 0x11
        /*003e*/ 	.short	(.L_11 - .L_10)
	.align		4
.L_10:
        /*0040*/ 	.word	index@(colsumsq_double)
        /*0044*/ 	.word	0x00000000


	//----- nvinfo : EIATTR_REGCOUNT
	.align		4
.L_11:
        /*0048*/ 	.byte	0x04, 0x2f
        /*004a*/ 	.short	(.L_13 - .L_12)
	.align		4
.L_12:
        /*004c*/ 	.word	index@(colsumsq_float)
        /*0050*/ 	.word	0x00000020


	//----- nvinfo : EIATTR_FRAME_SIZE
	.align		4
.L_13:
        /*0054*/ 	.byte	0x04, 0x11
        /*0056*/ 	.short	(.L_15 - .L_14)
	.align		4
.L_14:
        /*0058*/ 	.word	index@(colsumsq_float)
        /*005c*/ 	.word	0x00000000


	//----- nvinfo : EIATTR_MIN_STACK_SIZE
	.align		4
.L_15:
        /*0060*/ 	.byte	0x04, 0x12
        /*0062*/ 	.short	(.L_17 - .L_16)
	.align		4
.L_16:
        /*0064*/ 	.word	index@(colsumsq_float)
        /*0068*/ 	.word	0x00000000


	//----- nvinfo : EIATTR_MIN_STACK_SIZE
	.align		4
.L_17:
        /*006c*/ 	.byte	0x04, 0x12
        /*006e*/ 	.short	(.L_19 - .L_18)
	.align		4
.L_18:
        /*0070*/ 	.word	index@(colsumsq_double)
        /*0074*/ 	.word	0x00000000


	//----- nvinfo : EIATTR_MIN_STACK_SIZE
	.align		4
.L_19:
        /*0078*/ 	.byte	0x04, 0x12
        /*007a*/ 	.short	(.L_21 - .L_20)
	.align		4
.L_20:
        /*007c*/ 	.word	index@(fill_contiguous_float)
        /*0080*/ 	.word	0x00000000


	//----- nvinfo : EIATTR_MIN_STACK_SIZE
	.align		4
.L_21:
        /*0084*/ 	.byte	0x04, 0x12
        /*0086*/ 	.short	(.L_23 - .L_22)
	.align		4
.L_22:
        /*0088*/ 	.word	index@(fill_contiguous_double)
        /*008c*/ 	.word	0x00000000
.L_23:


//--------------------- .nv.compat                --------------------------
	.section	.nv.compat,"",@"SHT_CUDA_COMPAT_INFO"
	.align	4
        /*0000*/ 	.byte	0x02, 0x09, 0x00, 0x00, 0x02, 0x02, 0x01, 0x00, 0x02, 0x05, 0x05, 0x00, 0x03, 0x07, 0x01, 0x01
        /*0010*/ 	.byte	0x02, 0x03, 0x00, 0x00, 0x02, 0x06, 0x01, 0x00, 0x04, 0x0b, 0x08, 0x00, 0x01, 0x00, 0x00, 0x00
        /*0020*/ 	.byte	0x00, 0x00, 0x00, 0x00


//--------------------- .nv.info.colsumsq_float   --------------------------
	.section	.nv.info.colsumsq_float,"",@"SHT_CUDA_INFO"
	.sectionflags	@""
	.align	4


	//----- nvinfo : EIATTR_CUDA_API_VERSION
	.align		4
        /*0000*/ 	.byte	0x04, 0x37
        /*0002*/ 	.short	(.L_25 - .L_24)
.L_24:
        /*0004*/ 	.word	0x00000082


	//----- nvinfo : EIATTR_KPARAM_INFO
	.align		4
.L_25:
        /*0008*/ 	.byte	0x04, 0x17
        /*000a*/ 	.short	(.L_27 - .L_26)
.L_26:
        /*000c*/ 	.word	0x00000000
        /*0010*/ 	.short	0x0004
        /*0012*/ 	.short	0x0020
        /*0014*/ 	.byte	0x00, 0xf5, 0x21, 0x00


	//----- nvinfo : EIATTR_KPARAM_INFO
	.align		4
.L_27:
        /*0018*/ 	.byte	0x04, 0x17
        /*001a*/ 	.short	(.L_29 - .L_28)
.L_28:
        /*001c*/ 	.word	0x00000000
        /*0020*/ 	.short	0x0003
        /*0022*/ 	.short	0x0018
        /*0024*/ 	.byte	0x00, 0xf0, 0x21, 0x00


	//----- nvinfo : EIATTR_KPARAM_INFO
	.align		4
.L_29:
        /*0028*/ 	.byte	0x04, 0x17
        /*002a*/ 	.short	(.L_31 - .L_30)
.L_30:
        /*002c*/ 	.word	0x00000000
        /*0030*/ 	.short	0x0002
        /*0032*/ 	.short	0x0010
        /*0034*/ 	.byte	0x00, 0xf0, 0x21, 0x00


	//----- nvinfo : EIATTR_KPARAM_INFO
	.align		4
.L_31:
        /*0038*/ 	.byte	0x04, 0x17
        /*003a*/ 	.short	(.L_33 - .L_32)
.L_32:
        /*003c*/ 	.word	0x00000000
        /*0040*/ 	.short	0x0001
        /*0042*/ 	.short	0x0008
        /*0044*/ 	.byte	0x00, 0xf0, 0x21, 0x00


	//----- nvinfo : EIATTR_KPARAM_INFO
	.align		4
.L_33:
        /*0048*/ 	.byte	0x04, 0x17
        /*004a*/ 	.short	(.L_35 - .L_34)
.L_34:
        /*004c*/ 	.word	0x00000000
        /*0050*/ 	.short	0x0000
        /*0052*/ 	.short	0x0000
        /*0054*/ 	.byte	0x00, 0xf5, 0x21, 0x00


	//----- nvinfo : EIATTR_SPARSE_MMA_MASK
	.align		4
.L_35:
        /*0058*/ 	.byte	0x03, 0x50
        /*005a*/ 	.short	0x0000


	//----- nvinfo : EIATTR_MAXREG_COUNT
	.align		4
        /*005c*/ 	.byte	0x03, 0x1b
        /*005e*/ 	.short	0x00ff


	//----- nvinfo : EIATTR_MERCURY_ISA_VERSION
	.align		4
        /*0060*/ 	.byte	0x03, 0x5f
        /*0062*/ 	.short	0x0101


	//----- nvinfo : EIATTR_VRC_CTA_INIT_COUNT
	.align		4
        /*0064*/ 	.byte	0x02, 0x4a
	.zero		1
	.zero		1


	//----- nvinfo : EIATTR_EXIT_INSTR_OFFSETS
	.align		4
        /*0068*/ 	.byte	0x04, 0x1c
        /*006a*/ 	.short	(.L_37 - .L_36)


	//   ....[0]....
.L_36:
        /*006c*/ 	.word	0x00000090


	//   ....[1]....
        /*0070*/ 	.word	0x00000f10


	//----- nvinfo : EIATTR_CBANK_PARAM_SIZE
	.align		4
.L_37:
        /*0074*/ 	.byte	0x03, 0x19
        /*0076*/ 	.short	0x0028


	//----- nvinfo : EIATTR_PARAM_CBANK
	.align		4
        /*0078*/ 	.byte	0x04, 0x0a
        /*007a*/ 	.short	(.L_39 - .L_38)
	.align		4
.L_38:
        /*007c*/ 	.word	index@(.nv.constant0.colsumsq_float)
        /*0080*/ 	.short	0x0380
        /*0082*/ 	.short	0x0028


	//----- nvinfo : EIATTR_SW_WAR
	.align		4
.L_39:
        /*0084*/ 	.byte	0x04, 0x36
        /*0086*/ 	.short	(.L_41 - .L_40)
.L_40:
        /*0088*/ 	.word	0x00000008
.L_41:


//--------------------- .nv.info.colsumsq_double  --------------------------
	.section	.nv.info.colsumsq_double,"",@"SHT_CUDA_INFO"
	.sectionflags	@""
	.align	4


	//----- nvinfo : EIATTR_CUDA_API_VERSION
	.align		4
        /*0000*/ 	.byte	0x04, 0x37
        /*0002*/ 	.short	(.L_43 - .L_42)
.L_42:
        /*0004*/ 	.word	0x00000082


	//----- nvinfo : EIATTR_KPARAM_INFO
	.align		4
.L_43:
        /*0008*/ 	.byte	0x04, 0x17
        /*000a*/ 	.short	(.L_45 - .L_44)
.L_44:
        /*000c*/ 	.word	0x00000000
        /*0010*/ 	.short	0x0004
        /*0012*/ 	.short	0x0020
        /*0014*/ 	.byte	0x00, 0xf5, 0x21, 0x00


	//----- nvinfo : EIATTR_KPARAM_INFO
	.align		4
.L_45:
        /*0018*/ 	.byte	0x04, 0x17
        /*001a*/ 	.short	(.L_47 - .L_46)
.L_46:
        /*001c*/ 	.word	0x00000000
        /*0020*/ 	.short	0x0003
        /*0022*/ 	.short	0x0018
        /*0024*/ 	.byte	0x00, 0xf0, 0x21, 0x00


	//----- nvinfo : EIATTR_KPARAM_INFO
	.align		4
.L_47:
        /*0028*/ 	.byte	0x04, 0x17
        /*002a*/ 	.short	(.L_49 - .L_48)
.L_48:
        /*002c*/ 	.word	0x00000000
        /*0030*/ 	.short	0x0002
        /*0032*/ 	.short	0x0010
        /*0034*/ 	.byte	0x00, 0xf0, 0x21, 0x00


	//----- nvinfo : EIATTR_KPARAM_INFO
	.align		4
.L_49:
        /*0038*/ 	.byte	0x04, 0x17
        /*003a*/ 	.short	(.L_51 - .L_50)
.L_50:
        /*003c*/ 	.word	0x00000000
        /*0040*/ 	.short	0x0001
        /*0042*/ 	.short	0x0008
        /*0044*/ 	.byte	0x00, 0xf0, 0x21, 0x00


	//----- nvinfo : EIATTR_KPARAM_INFO
	.align		4
.L_51:
        /*0048*/ 	.byte	0x04, 0x17
        /*004a*/ 	.short	(.L_53 - .L_52)
.L_52:
        /*004c*/ 	.word	0x00000000
        /*0050*/ 	.short	0x0000
        /*0052*/ 	.short	0x0000
        /*0054*/ 	.byte	0x00, 0xf5, 0x21, 0x00


	//----- nvinfo : EIATTR_SPARSE_MMA_MASK
	.align		4
.L_53:
        /*0058*/ 	.byte	0x03, 0x50
        /*005a*/ 	.short	0x0000


	//----- nvinfo : EIATTR_MAXREG_COUNT
	.align		4
        /*005c*/ 	.byte	0x03, 0x1b
        /*005e*/ 	.short	0x00ff


	//----- nvinfo : EIATTR_MERCURY_ISA_VERSION
	.align		4
        /*0060*/ 	.byte	0x03, 0x5f
        /*0062*/ 	.short	0x0101


	//----- nvinfo : EIATTR_VRC_CTA_INIT_COUNT
	.align		4
        /*0064*/ 	.byte	0x02, 0x4a
	.zero		1
	.zero		1


	//----- nvinfo : EIATTR_EXIT_INSTR_OFFSETS
	.align		4
        /*0068*/ 	.byte	0x04, 0x1c
        /*006a*/ 	.short	(.L_55 - .L_54)


	//   ....[0]....
.L_54:
        /*006c*/ 	.word	0x00000090


	//   ....[1]....
        /*0070*/ 	.word	0x00000ef0


	//----- nvinfo : EIATTR_CBANK_PARAM_SIZE
	.align		4
.L_55:
        /*0074*/ 	.byte	0x03, 0x19
        /*0076*/ 	.short	0x0028


	//----- nvinfo : EIATTR_PARAM_CBANK
	.align		4
        /*0078*/ 	.byte	0x04, 0x0a
        /*007a*/ 	.short	(.L_57 - .L_56)
	.align		4
.L_56:
        /*007c*/ 	.word	index@(.nv.constant0.colsumsq_double)
        /*0080*/ 	.short	0x0380
        /*0082*/ 	.short	0x0028


	//----- nvinfo : EIATTR_SW_WAR
	.align		4
.L_57:
        /*0084*/ 	.byte	0x04, 0x36
        /*0086*/ 	.short	(.L_59 - .L_58)
.L_58:
        /*0088*/ 	.word	0x00000008
.L_59:


//--------------------- .nv.info.fill_contiguous_float --------------------------
	.section	.nv.info.fill_contiguous_float,"",@"SHT_CUDA_INFO"
	.sectionflags	@""
	.align	4


	//----- nvinfo : EIATTR_CUDA_API_VERSION
	.align		4
        /*0000*/ 	.byte	0x04, 0x37
        /*0002*/ 	.short	(.L_61 - .L_60)
.L_60:
        /*0004*/ 	.word	0x00000082


	//----- nvinfo : EIATTR_KPARAM_INFO
	.align		4
.L_61:
        /*0008*/ 	.byte	0x04, 0x17
        /*000a*/ 	.short	(.L_63 - .L_62)
.L_62:
        /*000c*/ 	.word	0x00000000
        /*0010*/ 	.short	0x0002
        /*0012*/ 	.short	0x0010
        /*0014*/ 	.byte	0x00, 0xf0, 0x11, 0x00


	//----- nvinfo : EIATTR_KPARAM_INFO
	.align		4
.L_63:
        /*0018*/ 	.byte	0x04, 0x17
        /*001a*/ 	.short	(.L_65 - .L_64)
.L_64:
        /*001c*/ 	.word	0x00000000
        /*0020*/ 	.short	0x0001
        /*0022*/ 	.short	0x0008
        /*0024*/ 	.byte	0x00, 0xf0, 0x21, 0x00


	//----- nvinfo : EIATTR_KPARAM_INFO
	.align		4
.L_65:
        /*0028*/ 	.byte	0x04, 0x17
        /*002a*/ 	.short	(.L_67 - .L_66)
.L_66:
        /*002c*/ 	.word	0x00000000
        /*0030*/ 	.short	0x0000
        /*0032*/ 	.short	0x0000
        /*0034*/ 	.byte	0x00, 0xf5, 0x21, 0x00


	//----- nvinfo : EIATTR_SPARSE_MMA_MASK
	.align		4
.L_67:
        /*0038*/ 	.byte	0x03, 0x50
        /*003a*/ 	.short	0x0000


	//----- nvinfo : EIATTR_MAXREG_COUNT
	.align		4
        /*003c*/ 	.byte	0x03, 0x1b
        /*003e*/ 	.short	0x00ff


	//----- nvinfo : EIATTR_MERCURY_ISA_VERSION
	.align		4
        /*0040*/ 	.byte	0x03, 0x5f
        /*0042*/ 	.short	0x0101


	//----- nvinfo : EIATTR_VRC_CTA_INIT_COUNT
	.align		4
        /*0044*/ 	.byte	0x02, 0x4a
	.zero		1
	.zero		1


	//----- nvinfo : EIATTR_EXIT_INSTR_OFFSETS
	.align		4
        /*0048*/ 	.byte	0x04, 0x1c
        /*004a*/ 	.short	(.L_69 - .L_68)


	//   ....[0]....
.L_68:
        /*004c*/ 	.word	0x00000090


	//   ....[1]....
        /*0050*/ 	.word	0x000001a0


	//----- nvinfo : EIATTR_CRS_STACK_SIZE
	.align		4
.L_69:
        /*0054*/ 	.byte	0x04, 0x1e
        /*0056*/ 	.short	(.L_71 - .L_70)
.L_70:
        /*0058*/ 	.word	0x00000000


	//----- nvinfo : EIATTR_CBANK_PARAM_SIZE
	.align		4
.L_71:
        /*005c*/ 	.byte	0x03, 0x19
        /*005e*/ 	.short	0x0014


	//----- nvinfo : EIATTR_PARAM_CBANK
	.align		4
        /*0060*/ 	.byte	0x04, 0x0a
        /*0062*/ 	.short	(.L_73 - .L_72)
	.align		4
.L_72:
        /*0064*/ 	.word	index@(.nv.constant0.fill_contiguous_float)
        /*0068*/ 	.short	0x0380
        /*006a*/ 	.short	0x0014


	//----- nvinfo : EIATTR_SW_WAR
	.align		4
.L_73:
        /*006c*/ 	.byte	0x04, 0x36
        /*006e*/ 	.short	(.L_75 - .L_74)
.L_74:
        /*0070*/ 	.word	0x00000008
.L_75:


//--------------------- .nv.info.fill_contiguous_double --------------------------
	.section	.nv.info.fill_contiguous_double,"",@"SHT_CUDA_INFO"
	.sectionflags	@""
	.align	4


	//----- nvinfo : EIATTR_CUDA_API_VERSION
	.align		4
        /*0000*/ 	.byte	0x04, 0x37
        /*0002*/ 	.short	(.L_77 - .L_76)
.L_76:
        /*0004*/ 	.word	0x00000082


	//----- nvinfo : EIATTR_KPARAM_INFO
	.align		4
.L_77:
        /*0008*/ 	.byte	0x04, 0x17
        /*000a*/ 	.short	(.L_79 - .L_78)
.L_78:
        /*000c*/ 	.word	0x00000000
        /*0010*/ 	.short	0x0002
        /*0012*/ 	.short	0x0010
        /*0014*/ 	.byte	0x00, 0xf0, 0x21, 0x00


	//----- nvinfo : EIATTR_KPARAM_INFO
	.align		4
.L_79:
        /*0018*/ 	.byte	0x04, 0x17
        /*001a*/ 	.short	(.L_81 - .L_80)
.L_80:
        /*001c*/ 	.word	0x00000000
        /*0020*/ 	.short	0x0001
        /*0022*/ 	.short	0x0008
        /*0024*/ 	.byte	0x00, 0xf0, 0x21, 0x00


	//----- nvinfo : EIATTR_KPARAM_INFO
	.align		4
.L_81:
        /*0028*/ 	.byte	0x04, 0x17
        /*002a*/ 	.short	(.L_83 - .L_82)
.L_82:
        /*002c*/ 	.word	0x00000000
        /*0030*/ 	.short	0x0000
        /*0032*/ 	.short	0x0000
        /*0034*/ 	.byte	0x00, 0xf5, 0x21, 0x00


	//----- nvinfo : EIATTR_SPARSE_MMA_MASK
	.align		4
.L_83:
        /*0038*/ 	.byte	0x03, 0x50
        /*003a*/ 	.short	0x0000


	//----- nvinfo : EIATTR_MAXREG_COUNT
	.align		4
        /*003c*/ 	.byte	0x03, 0x1b
        /*003e*/ 	.short	0x00ff


	//----- nvinfo : EIATTR_MERCURY_ISA_VERSION
	.align		4
        /*0040*/ 	.byte	0x03, 0x5f
        /*0042*/ 	.short	0x0101


	//----- nvinfo : EIATTR_VRC_CTA_INIT_COUNT
	.align		4
        /*0044*/ 	.byte	0x02, 0x4a
	.zero		1
	.zero		1


	//----- nvinfo : EIATTR_EXIT_INSTR_OFFSETS
	.align		4
        /*0048*/ 	.byte	0x04, 0x1c
        /*004a*/ 	.short	(.L_85 - .L_84)


	//   ....[0]....
.L_84:
        /*004c*/ 	.word	0x00000090


	//   ....[1]....
        /*0050*/ 	.word	0x000001a0


	//----- nvinfo : EIATTR_CRS_STACK_SIZE
	.align		4
.L_85:
        /*0054*/ 	.byte	0x04, 0x1e
        /*0056*/ 	.short	(.L_87 - .L_86)
.L_86:
        /*0058*/ 	.word	0x00000000


	//----- nvinfo : EIATTR_CBANK_PARAM_SIZE
	.align		4
.L_87:
        /*005c*/ 	.byte	0x03, 0x19
        /*005e*/ 	.short	0x0018


	//----- nvinfo : EIATTR_PARAM_CBANK
	.align		4
        /*0060*/ 	.byte	0x04, 0x0a
        /*0062*/ 	.short	(.L_89 - .L_88)
	.align		4
.L_88:
        /*0064*/ 	.word	index@(.nv.constant0.fill_contiguous_double)
        /*0068*/ 	.short	0x0380
        /*006a*/ 	.short	0x0018


	//----- nvinfo : EIATTR_SW_WAR
	.align		4
.L_89:
        /*006c*/ 	.byte	0x04, 0x36
        /*006e*/ 	.short	(.L_91 - .L_90)
.L_90:
        /*0070*/ 	.word	0x00000008
.L_91:


//--------------------- .nv.callgraph             --------------------------
	.section	.nv.callgraph,"",@"SHT_CUDA_CALLGRAPH"
	.align	4
	.sectionentsize	8
	.align		4
        /*0000*/ 	.word	0x00000000
	.align		4
        /*0004*/ 	.word	0xffffffff
	.align		4
        /*0008*/ 	.word	0x00000000
	.align		4
        /*000c*/ 	.word	0xfffffffe
	.align		4
        /*0010*/ 	.word	0x00000000
	.align		4
        /*0014*/ 	.word	0xfffffffd
	.align		4
        /*0018*/ 	.word	0x00000000
	.align		4
        /*001c*/ 	.word	0xfffffffc


//--------------------- .text.colsumsq_float      --------------------------
	.section	.text.colsumsq_float,"ax",@progbits
	.align	128
        .global         colsumsq_float
        .type           colsumsq_float,@function
        .size           colsumsq_float,(.L_x_18 - colsumsq_float)
        .other          colsumsq_float,@"STO_CUDA_ENTRY STV_DEFAULT"
colsumsq_float:
.text.colsumsq_float:
[----:B------:R-:W-:Y:S01]  /*0000*/  LDC R1, c[0x0][0x37c] ;  /* 0x0000df00ff017b82 */ /* 0x000fe20000000800 */
[----:B------:R-:W0:Y:S07]  /*0010*/  S2R R11, SR_TID.X ;  /* 0x00000000000b7919 */ /* 0x000e2e0000002100 */
[----:B------:R-:W0:Y:S01]  /*0020*/  S2UR UR4, SR_CTAID.X ;  /* 0x00000000000479c3 */ /* 0x000e220000002500 */
[----:B------:R-:W1:Y:S07]  /*0030*/  LDCU.64 UR6, c[0x0][0x388] ;  /* 0x00007100ff0677ac */ /* 0x000e6e0008000a00 */
[----:B------:R-:W0:Y:S02]  /*0040*/  LDC R10, c[0x0][0x360] ;  /* 0x0000d800ff0a7b82 */ /* 0x000e240000000800 */
[----:B0-----:R-:W-:-:S05]  /*0050*/  IMAD R10, R10, UR4, R11 ;  /* 0x000000040a0a7c24 */ /* 0x001fca000f8e020b */
[----:B-1----:R-:W-:Y:S02]  /*0060*/  ISETP.GE.U32.AND P0, PT, R10, UR6, PT ;  /* 0x000000060a007c0c */ /* 0x002fe4000bf06070 */
[----:B------:R-:W-:-:S04]  /*0070*/  SHF.R.S32.HI R11, RZ, 0x1f, R10 ;  /* 0x0000001fff0b7819 */ /* 0x000fc8000001140a */
[----:B------:R-:W-:-:S13]  /*0080*/  ISETP.GE.U32.AND.EX P0, PT, R11, UR7, PT, P0 ;  /* 0x000000070b007c0c */ /* 0x000fda000bf06100 */
[----:B------:R-:W-:Y:S05]  /*0090*/  @P0 EXIT ;  /* 0x000000000000094d */ /* 0x000fea0003800000 */
[----:B------:R-:W0:Y:S01]  /*00a0*/  LDCU.64 UR8, c[0x0][0x390] ;  /* 0x00007200ff0877ac */ /* 0x000e220008000a00 */
[----:B------:R-:W-:Y:S01]  /*00b0*/  HFMA2 R4, -RZ, RZ, 0, 0 ;  /* 0x00000000ff047431 */ /* 0x000fe200000001ff */
[----:B------:R-:W1:Y:S01]  /*00c0*/  LDCU.64 UR10, c[0x0][0x358] ;  /* 0x00006b00ff0a77ac */ /* 0x000e620008000a00 */
[----:B0-----:R-:W-:-:S04]  /*00d0*/  UISETP.NE.U32.AND UP0, UPT, UR8, URZ, UPT ;  /* 0x000000ff0800728c */ /* 0x001fc8000bf05070 */
[----:B------:R-:W-:-:S09]  /*00e0*/  UISETP.NE.AND.EX UP0, UPT, UR9, URZ, UPT, UP0 ;  /* 0x000000ff0900728c */ /* 0x000fd2000bf05300 */
[----:B-1----:R-:W-:Y:S05]  /*00f0*/  BRA.U !UP0, `(.L_x_0) ;  /* 0x0000000d08747547 */ /* 0x002fea000b800000 */
[----:B------:R-:W-:Y:S01]  /*0100*/  UISETP.GE.U32.AND UP1, UPT, UR8, 0x10, UPT ;  /* 0x000000100800788c */ /* 0x000fe2000bf26070 */
[----:B------:R-:W-:Y:S01]  /*0110*/  MOV R4, RZ ;  /* 0x000000ff00047202 */ /* 0x000fe20000000f00 */
[----:B------:R-:W-:Y:S02]  /*0120*/  ULOP3.LUT UR12, UR8, 0xf, URZ, 0xc0, !UPT ;  /* 0x0000000f080c7892 */ /* 0x000fe4000f8ec0ff */
[----:B------:R-:W-:Y:S02]  /*0130*/  UISETP.GE.U32.AND.EX UP1, UPT, UR9, URZ, UPT, UP1 ;  /* 0x000000ff0900728c */ /* 0x000fe4000bf26110 */
[----:B------:R-:W-:Y:S01]  /*0140*/  UISETP.NE.U32.AND UP0, UPT, UR12, URZ, UPT ;  /* 0x000000ff0c00728c */ /* 0x000fe2000bf05070 */
[----:B------:R-:W-:Y:S01]  /*0150*/  UMOV UR5, URZ ;  /* 0x000000ff00057c82 */ /* 0x000fe20008000000 */
[----:B------:R-:W-:Y:S02]  /*0160*/  UMOV UR6, URZ ;  /* 0x000000ff00067c82 */ /* 0x000fe40008000000 */
[----:B------:R-:W-:-:S03]  /*0170*/  UISETP.NE.AND.EX UP0, UPT, URZ, URZ, UPT, UP0 ;  /* 0x000000ffff00728c */ /* 0x000fc6000bf05300 */
[----:B------:R-:W-:Y:S08]  /*0180*/  BRA.U !UP1, `(.L_x_1) ;  /* 0x00000005094c7547 */ /* 0x000ff0000b800000 */
[----:B------:R-:W0:Y:S01]  /*0190*/  LDC.64 R8, c[0x0][0x398] ;  /* 0x0000e600ff087b82 */ /* 0x000e220000000a00 */
[----:B------:R-:W1:Y:S01]  /*01a0*/  LDCU.64 UR14, c[0x0][0x380] ;  /* 0x00007000ff0e77ac */ /* 0x000e620008000a00 */
[----:B------:R-:W-:Y:S01]  /*01b0*/  IMAD.MOV.U32 R4, RZ, RZ, RZ ;  /* 0x000000ffff047224 */ /* 0x000fe200078e00ff */
[----:B------:R-:W2:Y:S01]  /*01c0*/  LDCU UR6, c[0x0][0x394] ;  /* 0x00007280ff0677ac */ /* 0x000ea20008000800 */
[----:B------:R-:W-:-:S07]  /*01d0*/  ULOP3.LUT UR5, UR8, 0xfffffff0, URZ, 0xc0, !UPT ;  /* 0xfffffff008057892 */ /* 0x000fce000f8ec0ff */
[----:B------:R-:W-:Y:S01]  /*01e0*/  UMOV UR4, UR5 ;  /* 0x0000000500047c82 */ /* 0x000fe20008000000 */
[----:B-1----:R-:W-:-:S04]  /*01f0*/  LEA R0, P0, R10, UR14, 0x2 ;  /* 0x0000000e0a007c11 */ /* 0x002fc8000f8010ff */
[----:B------:R-:W-:Y:S01]  /*0200*/  LEA.HI.X R3, R10, UR15, R11, 0x2, P0 ;  /* 0x0000000f0a037c11 */ /* 0x000fe200080f140b */
[----:B--2---:R-:W-:Y:S01]  /*0210*/  UMOV UR7, UR6 ;  /* 0x0000000600077c82 */ /* 0x004fe20008000000 */
[C-C-:B0-----:R-:W-:Y:S02]  /*0220*/  SHF.L.U64.HI R2, R8.reuse, 0x6, R9.reuse ;  /* 0x0000000608027819 */ /* 0x141fe40000010209 */
[C---:B------:R-:W-:Y:S02]  /*0230*/  SHF.L.U64.HI R6, R8.reuse, 0x2, R9 ;  /* 0x0000000208067819 */ /* 0x040fe40000010209 */
[----:B------:R-:W-:-:S07]  /*0240*/  SHF.L.U32 R5, R8, 0x2, RZ ;  /* 0x0000000208057819 */ /* 0x000fce00000006ff */
.L_x_2:
[----:B------:R-:W-:Y:S01]  /*0250*/  IMAD.MOV.U32 R14, RZ, RZ, R0 ;  /* 0x000000ffff0e7224 */ /* 0x000fe200078e0000 */
[----:B------:R-:W-:-:S05]  /*0260*/  MOV R15, R3 ;  /* 0x00000003000f7202 */ /* 0x000fca0000000f00 */
[----:B------:R-:W2:Y:S01]  /*0270*/  LDG.E R9, desc[UR10][R14.64] ;  /* 0x0000000a0e097981 */ /* 0x000ea2000c1e1900 */
[----:B------:R-:W-:-:S05]  /*0280*/  IADD3 R26, P0, PT, R0, R5, RZ ;  /* 0x00000005001a7210 */ /* 0x000fca0007f1e0ff */
[----:B------:R-:W-:Y:S01]  /*0290*/  IMAD.X R27, R3, 0x1, R6, P0 ;  /* 0x00000001031b7824 */ /* 0x000fe200000e0606 */
[----:B------:R-:W-:-:S04]  /*02a0*/  IADD3 R20, P0, PT, R26, R5, RZ ;  /* 0x000000051a147210 */ /* 0x000fc80007f1e0ff */
[----:B------:R-:W-:Y:S01]  /*02b0*/  IADD3.X R21, PT, PT, R27, R6, RZ, P0, !PT ;  /* 0x000000061b157210 */ /* 0x000fe200007fe4ff */
[----:B------:R-:W3:Y:S01]  /*02c0*/  LDG.E R7, desc[UR10][R26.64] ;  /* 0x0000000a1a077981 */ /* 0x000ee2000c1e1900 */
[----:B------:R-:W-:-:S03]  /*02d0*/  IADD3 R12, P0, PT, R20, R5, RZ ;  /* 0x00000005140c7210 */ /* 0x000fc60007f1e0ff */
[----:B------:R-:W4:Y:S01]  /*02e0*/  LDG.E R20, desc[UR10][R20.64] ;  /* 0x0000000a14147981 */ /* 0x000f22000c1e1900 */
[----:B------:R-:W-:Y:S02]  /*02f0*/  IADD3.X R13, PT, PT, R21, R6, RZ, P0, !PT ;  /* 0x00000006150d7210 */ /* 0x000fe400007fe4ff */
[----:B------:R-:W-:-:S05]  /*0300*/  IADD3 R18, P0, PT, R12, R5, RZ ;  /* 0x000000050c127210 */ /* 0x000fca0007f1e0ff */
[----:B------:R-:W-:Y:S01]  /*0310*/  IMAD.X R19, R13, 0x1, R6, P0 ;  /* 0x000000010d137824 */ /* 0x000fe200000e0606 */
[-C--:B------:R-:W-:Y:S01]  /*0320*/  IADD3 R16, P0, PT, R18, R5.reuse, RZ ;  /* 0x0000000512107210 */ /* 0x080fe20007f1e0ff */
[----:B------:R0:W5:Y:S03]  /*0330*/  LDG.E R21, desc[UR10][R12.64] ;  /* 0x0000000a0c157981 */ /* 0x000166000c1e1900 */
[----:B------:R-:W-:Y:S01]  /*0340*/  IADD3.X R17, PT, PT, R19, R6, RZ, P0, !PT ;  /* 0x0000000613117210 */ /* 0x000fe200007fe4ff */
[----:B------:R-:W5:Y:S01]  /*0350*/  LDG.E R29, desc[UR10][R18.64] ;  /* 0x0000000a121d7981 */ /* 0x000f62000c1e1900 */
[----:B------:R-:W-:-:S03]  /*0360*/  IADD3 R22, P0, PT, R16, R5, RZ ;  /* 0x0000000510167210 */ /* 0x000fc60007f1e0ff */
[----:B------:R1:W5:Y:S01]  /*0370*/  LDG.E R28, desc[UR10][R16.64] ;  /* 0x0000000a101c7981 */ /* 0x000362000c1e1900 */
[----:B------:R-:W-:Y:S02]  /*0380*/  IADD3.X R23, PT, PT, R17, R6, RZ, P0, !PT ;  /* 0x0000000611177210 */ /* 0x000fe400007fe4ff */
[----:B------:R-:W-:-:S03]  /*0390*/  IADD3 R24, P0, PT, R22, R5, RZ ;  /* 0x0000000516187210 */ /* 0x000fc60007f1e0ff */
[----:B------:R1:W5:Y:S02]  /*03a0*/  LDG.E R27, desc[UR10][R22.64] ;  /* 0x0000000a161b7981 */ /* 0x000364000c1e1900 */
[----:B------:R-:W-:Y:S01]  /*03b0*/  IMAD.X R25, R23, 0x1, R6, P0 ;  /* 0x0000000117197824 */ /* 0x000fe200000e0606 */
[----:B0-----:R-:W-:-:S04]  /*03c0*/  IADD3 R12, P0, PT, R24, R5, RZ ;  /* 0x00000005180c7210 */ /* 0x001fc80007f1e0ff */
[----:B------:R-:W-:Y:S01]  /*03d0*/  IADD3.X R13, PT, PT, R25, R6, RZ, P0, !PT ;  /* 0x00000006190d7210 */ /* 0x000fe200007fe4ff */
[----:B------:R0:W5:Y:S01]  /*03e0*/  LDG.E R26, desc[UR10][R24.64] ;  /* 0x0000000a181a7981 */ /* 0x000162000c1e1900 */
[----:B------:R-:W-:-:S03]  /*03f0*/  IADD3 R14, P0, PT, R12, R5, RZ ;  /* 0x000000050c0e7210 */ /* 0x000fc60007f1e0ff */
[----:B------:R-:W5:Y:S01]  /*0400*/  LDG.E R12, desc[UR10][R12.64] ;  /* 0x0000000a0c0c7981 */ /* 0x000f62000c1e1900 */
[----:B------:R-:W-:Y:S02]  /*0410*/  IADD3.X R15, PT, PT, R13, R6, RZ, P0, !PT ;  /* 0x000000060d0f7210 */ /* 0x000fe400007fe4ff */
[----:B-1----:R-:W-:-:S05]  /*0420*/  IADD3 R16, P0, PT, R14, R5, RZ ;  /* 0x000000050e107210 */ /* 0x002fca0007f1e0ff */
[----:B------:R-:W-:Y:S01]  /*0430*/  IMAD.X R17, R15, 0x1, R6, P0 ;  /* 0x000000010f117824 */ /* 0x000fe200000e0606 */
[-C--:B------:R-:W-:Y:S01]  /*0440*/  IADD3 R18, P0, PT, R16, R5.reuse, RZ ;  /* 0x0000000510127210 */ /* 0x080fe20007f1e0ff */
[----:B------:R1:W5:Y:S03]  /*0450*/  LDG.E R13, desc[UR10][R14.64] ;  /* 0x0000000a0e0d7981 */ /* 0x000366000c1e1900 */
[----:B------:R-:W-:Y:S01]  /*0460*/  IADD3.X R19, PT, PT, R17, R6, RZ, P0, !PT ;  /* 0x0000000611137210 */ /* 0x000fe200007fe4ff */
[----:B------:R-:W5:Y:S01]  /*0470*/  LDG.E R16, desc[UR10][R16.64] ;  /* 0x0000000a10107981 */ /* 0x000f62000c1e1900 */
[----:B------:R-:W-:-:S04]  /*0480*/  IADD3 R22, P0, PT, R18, R5, RZ ;  /* 0x0000000512167210 */ /* 0x000fc80007f1e0ff */
[-C--:B------:R-:W-:Y:S02]  /*0490*/  IADD3.X R23, PT, PT, R19, R6.reuse, RZ, P0, !PT ;  /* 0x0000000613177210 */ /* 0x080fe400007fe4ff */
[-C--:B0-----:R-:W-:Y:S01]  /*04a0*/  IADD3 R24, P0, PT, R22, R5.reuse, RZ ;  /* 0x0000000516187210 */ /* 0x081fe20007f1e0ff */
[----:B------:R0:W5:Y:S04]  /*04b0*/  LDG.E R17, desc[UR10][R18.64] ;  /* 0x0000000a12117981 */ /* 0x000168000c1e1900 */
[----:B------:R-:W-:Y:S01]  /*04c0*/  IMAD.X R25, R23, 0x1, R6, P0 ;  /* 0x0000000117197824 */ /* 0x000fe200000e0606 */
[-C--:B-1----:R-:W-:Y:S01]  /*04d0*/  IADD3 R14, P0, PT, R24, R5.reuse, RZ ;  /* 0x00000005180e7210 */ /* 0x082fe20007f1e0ff */
[----:B------:R2:W5:Y:S03]  /*04e0*/  LDG.E R22, desc[UR10][R22.64] ;  /* 0x0000000a16167981 */ /* 0x000566000c1e1900 */
[----:B------:R-:W-:Y:S01]  /*04f0*/  IADD3.X R15, PT, PT, R25, R6, RZ, P0, !PT ;  /* 0x00000006190f7210 */ /* 0x000fe200007fe4ff */
[----:B------:R-:W5:Y:S01]  /*0500*/  LDG.E R24, desc[UR10][R24.64] ;  /* 0x0000000a18187981 */ /* 0x000f62000c1e1900 */
[----:B0-----:R-:W-:-:S04]  /*0510*/  IADD3 R18, P0, PT, R14, R5, RZ ;  /* 0x000000050e127210 */ /* 0x001fc80007f1e0ff */
[----:B------:R-:W-:Y:S01]  /*0520*/  IADD3.X R19, PT, PT, R15, R6, RZ, P0, !PT ;  /* 0x000000060f137210 */ /* 0x000fe200007fe4ff */
[----:B--2---:R-:W-:Y:S02]  /*0530*/  FFMA R23, R9, R9, R4 ;  /* 0x0000000909177223 */ /* 0x004fe40000000004 */
[----:B------:R-:W2:Y:S04]  /*0540*/  LDG.E R4, desc[UR10][R14.64] ;  /* 0x0000000a0e047981 */ /* 0x000ea8000c1e1900 */
[----:B------:R-:W2:Y:S01]  /*0550*/  LDG.E R9, desc[UR10][R18.64] ;  /* 0x0000000a12097981 */ /* 0x000ea2000c1e1900 */
[----:B---3--:R-:W-:-:S04]  /*0560*/  FFMA R7, R7, R7, R23 ;  /* 0x0000000707077223 */ /* 0x008fc80000000017 */
[----:B----4-:R-:W-:-:S04]  /*0570*/  FFMA R20, R20, R20, R7 ;  /* 0x0000001414147223 */ /* 0x010fc80000000007 */
[----:B-----5:R-:W-:-:S04]  /*0580*/  FFMA R20, R21, R21, R20 ;  /* 0x0000001515147223 */ /* 0x020fc80000000014 */
[----:B------:R-:W-:-:S04]  /*0590*/  FFMA R29, R29, R29, R20 ;  /* 0x0000001d1d1d7223 */ /* 0x000fc80000000014 */
[----:B------:R-:W-:-:S04]  /*05a0*/  FFMA R28, R28, R28, R29 ;  /* 0x0000001c1c1c7223 */ /* 0x000fc8000000001d */
[----:B------:R-:W-:-:S04]  /*05b0*/  FFMA R27, R27, R27, R28 ;  /* 0x0000001b1b1b7223 */ /* 0x000fc8000000001c */
[----:B------:R-:W-:-:S04]  /*05c0*/  FFMA R27, R26, R26, R27 ;  /* 0x0000001a1a1b7223 */ /* 0x000fc8000000001b */
[----:B------:R-:W-:Y:S01]  /*05d0*/  FFMA R12, R12, R12, R27 ;  /* 0x0000000c0c0c7223 */ /* 0x000fe2000000001b */
[----:B------:R-:W-:-:S03]  /*05e0*/  UIADD3 UR4, UP1, UPT, UR4, -0x10, URZ ;  /* 0xfffffff004047890 */ /* 0x000fc6000ff3e0ff */
[----:B------:R-:W-:-:S04]  /*05f0*/  FFMA R13, R13, R13, R12 ;  /* 0x0000000d0d0d7223 */ /* 0x000fc8000000000c */
[----:B------:R-:W-:Y:S01]  /*0600*/  FFMA R16, R16, R16, R13 ;  /* 0x0000001010107223 */ /* 0x000fe2000000000d */
[----:B------:R-:W-:Y:S02]  /*0610*/  UIADD3.X UR7, UPT, UPT, UR7, -0x1, URZ, UP1, !UPT ;  /* 0xffffffff07077890 */ /* 0x000fe40008ffe4ff */
[----:B------:R-:W-:Y:S01]  /*0620*/  UISETP.NE.U32.AND UP1, UPT, UR4, URZ, UPT ;  /* 0x000000ff0400728c */ /* 0x000fe2000bf25070 */
[----:B------:R-:W-:-:S03]  /*0630*/  FFMA R17, R17, R17, R16 ;  /* 0x0000001111117223 */ /* 0x000fc60000000010 */
[----:B------:R-:W-:Y:S01]  /*0640*/  UISETP.NE.AND.EX UP1, UPT, UR7, URZ, UPT, UP1 ;  /* 0x000000ff0700728c */ /* 0x000fe2000bf25310 */
[----:B------:R-:W-:Y:S01]  /*0650*/  FFMA R17, R22, R22, R17 ;  /* 0x0000001616117223 */ /* 0x000fe20000000011 */
[----:B------:R-:W-:-:S03]  /*0660*/  LEA R0, P0, R8, R0, 0x6 ;  /* 0x0000000008007211 */ /* 0x000fc600078030ff */
[----:B------:R-:W-:Y:S02]  /*0670*/  FFMA R17, R24, R24, R17 ;  /* 0x0000001818117223 */ /* 0x000fe40000000011 */
[----:B------:R-:W-:Y:S02]  /*0680*/  IMAD.X R3, R3, 0x1, R2, P0 ;  /* 0x0000000103037824 */ /* 0x000fe400000e0602 */
[----:B--2---:R-:W-:-:S04]  /*0690*/  FFMA R4, R4, R4, R17 ;  /* 0x0000000404047223 */ /* 0x004fc80000000011 */
[----:B------:R-:W-:Y:S01]  /*06a0*/  FFMA R4, R9, R9, R4 ;  /* 0x0000000909047223 */ /* 0x000fe20000000004 */
[----:B------:R-:W-:Y:S06]  /*06b0*/  BRA.U UP1, `(.L_x_2) ;  /* 0xfffffff901e47547 */ /* 0x000fec000b83ffff */
.L_x_1:
[----:B------:R-:W-:Y:S05]  /*06c0*/  BRA.U !UP0, `(.L_x_0) ;  /* 0x0000000908007547 */ /* 0x000fea000b800000 */
[----:B------:R-:W-:Y:S02]  /*06d0*/  UISETP.GE.U32.AND UP1, UPT, UR12, 0x8, UPT ;  /* 0x000000080c00788c */ /* 0x000fe4000bf26070 */
[----:B------:R-:W-:Y:S02]  /*06e0*/  ULOP3.LUT UR15, UR8, 0x7, URZ, 0xc0, !UPT ;  /* 0x00000007080f7892 */ /* 0x000fe4000f8ec0ff */
[----:B------:R-:W-:Y:S02]  /*06f0*/  UISETP.GE.U32.AND.EX UP1, UPT, URZ, URZ, UPT, UP1 ;  /* 0x000000ffff00728c */ /* 0x000fe4000bf26110 */
[----:B------:R-:W-:-:S04]  /*0700*/  UISETP.NE.U32.AND UP0, UPT, UR15, URZ, UPT ;  /* 0x000000ff0f00728c */ /* 0x000fc8000bf05070 */
[----:B------:R-:W-:-:S03]  /*0710*/  UISETP.NE.AND.EX UP0, UPT, URZ, URZ, UPT, UP0 ;  /* 0x000000ffff00728c */ /* 0x000fc6000bf05300 */
[----:B------:R-:W-:Y:S08]  /*0720*/  BRA.U !UP1, `(.L_x_3) ;  /* 0x0000000109f47547 */ /* 0x000ff0000b800000 */
[----:B------:R-:W0:Y:S01]  /*0730*/  LDC.64 R6, c[0x0][0x398] ;  /* 0x0000e600ff067b82 */ /* 0x000e220000000a00 */
[----:B------:R-:W1:Y:S01]  /*0740*/  LDCU.64 UR16, c[0x0][0x380] ;  /* 0x00007000ff1077ac */ /* 0x000e620008000a00 */
[----:B------:R-:W-:Y:S02]  /*0750*/  UIADD3 UR4, UPT, UPT, UR5, 0x1, URZ ;  /* 0x0000000105047890 */ /* 0x000fe4000fffe0ff */
[----:B------:R-:W-:Y:S02]  /*0760*/  UIADD3 UR14, UPT, UPT, UR5, 0x2, URZ ;  /* 0x00000002050e7890 */ /* 0x000fe4000fffe0ff */
[----:B------:R-:W-:Y:S02]  /*0770*/  UIADD3 UR13, UPT, UPT, UR5, 0x3, URZ ;  /* 0x00000003050d7890 */ /* 0x000fe4000fffe0ff */
[----:B------:R-:W-:Y:S02]  /*0780*/  UIADD3 UR12, UPT, UPT, UR5, 0x4, URZ ;  /* 0x00000004050c7890 */ /* 0x000fe4000fffe0ff */
[----:B------:R-:W-:-:S02]  /*0790*/  UIADD3 UR9, UPT, UPT, UR5, 0x5, URZ ;  /* 0x0000000505097890 */ /* 0x000fc4000fffe0ff */
[----:B------:R-:W-:Y:S01]  /*07a0*/  UIADD3 UR7, UPT, UPT, UR5, 0x6, URZ ;  /* 0x0000000605077890 */ /* 0x000fe2000fffe0ff */
[----:B0-----:R-:W-:-:S04]  /*07b0*/  IMAD.WIDE.U32 R2, R6, UR4, R10 ;  /* 0x0000000406027c25 */ /* 0x001fc8000f8e000a */
[----:B------:R-:W-:Y:S01]  /*07c0*/  IMAD R3, R7, UR4, R3 ;  /* 0x0000000407037c24 */ /* 0x000fe2000f8e0203 */
[----:B-1----:R-:W-:Y:S01]  /*07d0*/  LEA R20, P0, R2, UR16, 0x2 ;  /* 0x0000001002147c11 */ /* 0x002fe2000f8010ff */
[C---:B------:R-:W-:Y:S01]  /*07e0*/  IMAD R0, R6.reuse, UR6, RZ ;  /* 0x0000000606007c24 */ /* 0x040fe2000f8e02ff */
[----:B------:R-:W-:Y:S02]  /*07f0*/  UIADD3 UR4, UPT, UPT, UR5, 0x7, URZ ;  /* 0x0000000705047890 */ /* 0x000fe4000fffe0ff */
[----:B------:R-:W-:Y:S01]  /*0800*/  IMAD.WIDE.U32 R8, R6, UR5, R10 ;  /* 0x0000000506087c25 */ /* 0x000fe2000f8e000a */
[----:B------:R-:W-:-:S03]  /*0810*/  LEA.HI.X R21, R2, UR17, R3, 0x2, P0 ;  /* 0x0000001102157c11 */ /* 0x000fc600080f1403 */
[----:B------:R-:W-:Y:S01]  /*0820*/  IMAD R3, R7, UR5, R0 ;  /* 0x0000000507037c24 */ /* 0x000fe2000f8e0200 */
[----:B------:R-:W-:Y:S01]  /*0830*/  LEA R26, P0, R8, UR16, 0x2 ;  /* 0x00000010081a7c11 */ /* 0x000fe2000f8010ff */
[----:B------:R-:W-:Y:S01]  /*0840*/  IMAD.WIDE.U32 R16, R6, UR14, R10 ;  /* 0x0000000e06107c25 */ /* 0x000fe2000f8e000a */
[----:B------:R-:W2:Y:S02]  /*0850*/  LDG.E R20, desc[UR10][R20.64] ;  /* 0x0000000a14147981 */ /* 0x000ea4000c1e1900 */
[----:B------:R-:W-:Y:S01]  /*0860*/  IADD3 R9, PT, PT, R9, R3, RZ ;  /* 0x0000000309097210 */ /* 0x000fe20007ffe0ff */
[C---:B------:R-:W-:Y:S01]  /*0870*/  IMAD R5, R7.reuse, UR14, R17 ;  /* 0x0000000e07057c24 */ /* 0x040fe2000f8e0211 */
[----:B------:R-:W-:Y:S01]  /*0880*/  LEA R18, P1, R16, UR16, 0x2 ;  /* 0x0000001010127c11 */ /* 0x000fe2000f8210ff */
[----:B------:R-:W-:Y:S01]  /*0890*/  IMAD.WIDE.U32 R22, R6, UR13, R10 ;  /* 0x0000000d06167c25 */ /* 0x000fe2000f8e000a */
[----:B------:R-:W-:Y:S02]  /*08a0*/  LEA.HI.X R27, R8, UR17, R9, 0x2, P0 ;  /* 0x00000011081b7c11 */ /* 0x000fe400080f1409 */
[----:B------:R-:W-:Y:S01]  /*08b0*/  LEA.HI.X R19, R16, UR17, R5, 0x2, P1 ;  /* 0x0000001110137c11 */ /* 0x000fe200088f1405 */
[----:B------:R-:W-:Y:S01]  /*08c0*/  IMAD.WIDE.U32 R24, R6, UR12, R10 ;  /* 0x0000000c06187c25 */ /* 0x000fe2000f8e000a */
[----:B------:R-:W-:Y:S01]  /*08d0*/  LEA R16, P0, R22, UR16, 0x2 ;  /* 0x0000001016107c11 */ /* 0x000fe2000f8010ff */
[----:B------:R-:W3:Y:S02]  /*08e0*/  LDG.E R5, desc[UR10][R26.64] ;  /* 0x0000000a1a057981 */ /* 0x000ee4000c1e1900 */
[C---:B------:R-:W-:Y:S01]  /*08f0*/  IMAD R17, R7.reuse, UR13, R23 ;  /* 0x0000000d07117c24 */ /* 0x040fe2000f8e0217 */
[----:B------:R-:W-:Y:S01]  /*0900*/  LEA R8, P1, R24, UR16, 0x2 ;  /* 0x0000001018087c11 */ /* 0x000fe2000f8210ff */
[----:B------:R-:W-:Y:S01]  /*0910*/  IMAD R9, R7, UR12, R25 ;  /* 0x0000000c07097c24 */ /* 0x000fe2000f8e0219 */
[----:B------:R-:W4:Y:S01]  /*0920*/  LDG.E R18, desc[UR10][R18.64] ;  /* 0x0000000a12127981 */ /* 0x000f22000c1e1900 */
[----:B------:R-:W-:Y:S01]  /*0930*/  IMAD.WIDE.U32 R14, R6, UR9, R10 ;  /* 0x00000009060e7c25 */ /* 0x000fe2000f8e000a */
[----:B------:R-:W-:-:S02]  /*0940*/  LEA.HI.X R17, R22, UR17, R17, 0x2, P0 ;  /* 0x0000001116117c11 */ /* 0x000fc400080f1411 */
[----:B------:R-:W-:Y:S01]  /*0950*/  LEA.HI.X R9, R24, UR17, R9, 0x2, P1 ;  /* 0x0000001118097c11 */ /* 0x000fe200088f1409 */
[----:B------:R-:W-:Y:S01]  /*0960*/  IMAD.WIDE.U32 R12, R6, UR7, R10 ;  /* 0x00000007060c7c25 */ /* 0x000fe2000f8e000a */
[----:B------:R-:W-:Y:S01]  /*0970*/  LEA R24, P0, R14, UR16, 0x2 ;  /* 0x000000100e187c11 */ /* 0x000fe2000f8010ff */
[----:B------:R-:W5:Y:S02]  /*0980*/  LDG.E R16, desc[UR10][R16.64] ;  /* 0x0000000a10107981 */ /* 0x000f64000c1e1900 */
[C---:B------:R-:W-:Y:S01]  /*0990*/  IMAD R15, R7.reuse, UR9, R15 ;  /* 0x00000009070f7c24 */ /* 0x040fe2000f8e020f */
[----:B------:R-:W-:Y:S01]  /*09a0*/  LEA R22, P1, R12, UR16, 0x2 ;  /* 0x000000100c167c11 */ /* 0x000fe2000f8210ff */
[----:B------:R-:W-:Y:S01]  /*09b0*/  IMAD.WIDE.U32 R2, R6, UR4, R10 ;  /* 0x0000000406027c25 */ /* 0x000fe2000f8e000a */
[----:B------:R-:W5:Y:S02]  /*09c0*/  LDG.E R8, desc[UR10][R8.64] ;  /* 0x0000000a08087981 */ /* 0x000f64000c1e1900 */
[----:B------:R-:W-:Y:S01]  /*09d0*/  LEA.HI.X R25, R14, UR17, R15, 0x2, P0 ;  /* 0x000000110e197c11 */ /* 0x000fe200080f140f */
[C---:B------:R-:W-:Y:S01]  /*09e0*/  IMAD R13, R7.reuse, UR7, R13 ;  /* 0x00000007070d7c24 */ /* 0x040fe2000f8e020d */
[----:B------:R-:W-:Y:S01]  /*09f0*/  LEA R6, P0, R2, UR16, 0x2 ;  /* 0x0000001002067c11 */ /* 0x000fe2000f8010ff */
[----:B------:R-:W-:-:S02]  /*0a00*/  IMAD R7, R7, UR4, R3 ;  /* 0x0000000407077c24 */ /* 0x000fc4000f8e0203 */
[----:B------:R-:W5:Y:S01]  /*0a10*/  LDG.E R24, desc[UR10][R24.64] ;  /* 0x0000000a18187981 */ /* 0x000f62000c1e1900 */
[----:B------:R-:W-:Y:S02]  /*0a20*/  LEA.HI.X R23, R12, UR17, R13, 0x2, P1 ;  /* 0x000000110c177c11 */ /* 0x000fe400088f140d */
[----:B------:R-:W-:-:S03]  /*0a30*/  LEA.HI.X R7, R2, UR17, R7, 0x2, P0 ;  /* 0x0000001102077c11 */ /* 0x000fc600080f1407 */
[----:B------:R-:W5:Y:S04]  /*0a40*/  LDG.E R22, desc[UR10][R22.64] ;  /* 0x0000000a16167981 */ /* 0x000f68000c1e1900 */
[----:B------:R-:W5:Y:S01]  /*0a50*/  LDG.E R6, desc[UR10][R6.64] ;  /* 0x0000000a06067981 */ /* 0x000f62000c1e1900 */
[----:B------:R-:W-:Y:S01]  /*0a60*/  UIADD3 UR5, UPT, UPT, UR5, 0x8, URZ ;  /* 0x0000000805057890 */ /* 0x000fe2000fffe0ff */
[----:B------:R-:W-:Y:S01]  /*0a70*/  UMOV UR6, URZ ;  /* 0x000000ff00067c82 */ /* 0x000fe20008000000 */
[----:B---3--:R-:W-:-:S04]  /*0a80*/  FFMA R5, R5, R5, R4 ;  /* 0x0000000505057223 */ /* 0x008fc80000000004 */
[----:B--2---:R-:W-:-:S04]  /*0a90*/  FFMA R5, R20, R20, R5 ;  /* 0x0000001414057223 */ /* 0x004fc80000000005 */
[----:B----4-:R-:W-:-:S04]  /*0aa0*/  FFMA R5, R18, R18, R5 ;  /* 0x0000001212057223 */ /* 0x010fc80000000005 */
[----:B-----5:R-:W-:-:S04]  /*0ab0*/  FFMA R5, R16, R16, R5 ;  /* 0x0000001010057223 */ /* 0x020fc80000000005 */
[----:B------:R-:W-:-:S04]  /*0ac0*/  FFMA R5, R8, R8, R5 ;  /* 0x0000000808057223 */ /* 0x000fc80000000005 */
[----:B------:R-:W-:-:S04]  /*0ad0*/  FFMA R5, R24, R24, R5 ;  /* 0x0000001818057223 */ /* 0x000fc80000000005 */
[----:B------:R-:W-:-:S04]  /*0ae0*/  FFMA R5, R22, R22, R5 ;  /* 0x0000001616057223 */ /* 0x000fc80000000005 */
[----:B------:R-:W-:-:S07]  /*0af0*/  FFMA R4, R6, R6, R5 ;  /* 0x0000000606047223 */ /* 0x000fce0000000005 */
.L_x_3:
[----:B------:R-:W-:Y:S05]  /*0b00*/  BRA.U !UP0, `(.L_x_0) ;  /* 0x0000000108f07547 */ /* 0x000fea000b800000 */
[----:B------:R-:W0:Y:S01]  /*0b10*/  LDC.64 R2, c[0x0][0x398] ;  /* 0x0000e600ff027b82 */ /* 0x000e220000000a00 */
[----:B------:R-:W-:Y:S02]  /*0b20*/  UISETP.GE.U32.AND UP1, UPT, UR15, 0x4, UPT ;  /* 0x000000040f00788c */ /* 0x000fe4000bf26070 */
[----:B------:R-:W-:Y:S02]  /*0b30*/  ULOP3.LUT UR7, UR8, 0x3, URZ, 0xc0, !UPT ;  /* 0x0000000308077892 */ /* 0x000fe4000f8ec0ff */
[----:B------:R-:W-:Y:S02]  /*0b40*/  UISETP.GE.U32.AND.EX UP1, UPT, URZ, URZ, UPT, UP1 ;  /* 0x000000ffff00728c */ /* 0x000fe4000bf26110 */
[----:B------:R-:W-:Y:S01]  /*0b50*/  UISETP.NE.U32.AND UP0, UPT, UR7, URZ, UPT ;  /* 0x000000ff0700728c */ /* 0x000fe2000bf05070 */
[----:B------:R-:W-:Y:S01]  /*0b60*/  UMOV UR4, URZ ;  /* 0x000000ff00047c82 */ /* 0x000fe20008000000 */
[----:B------:R-:W1:Y:S02]  /*0b70*/  LDCU.64 UR16, c[0x0][0x380] ;  /* 0x00007000ff1077ac */ /* 0x000e640008000a00 */
[----:B------:R-:W-:-:S03]  /*0b80*/  UISETP.NE.AND.EX UP0, UPT, UR4, URZ, UPT, UP0 ;  /* 0x000000ff0400728c */ /* 0x000fc6000bf05300 */
[----:B------:R-:W-:Y:S08]  /*0b90*/  BRA.U !UP1, `(.L_x_4) ;  /* 0x0000000109847547 */ /* 0x000ff0000b800000 */
[----:B------:R-:W2:Y:S01]  /*0ba0*/  LDC.64 R6, c[0x0][0x398] ;  /* 0x0000e600ff067b82 */ /* 0x000ea20000000a00 */
[----:B------:R-:W3:Y:S01]  /*0bb0*/  LDCU.64 UR8, c[0x0][0x380] ;  /* 0x00007000ff0877ac */ /* 0x000ee20008000a00 */
[----:B------:R-:W-:Y:S02]  /*0bc0*/  UIADD3 UR12, UPT, UPT, UR5, 0x2, URZ ;  /* 0x00000002050c7890 */ /* 0x000fe4000fffe0ff */
[----:B------:R-:W-:Y:S01]  /*0bd0*/  UIADD3 UR13, UPT, UPT, UR5, 0x3, URZ ;  /* 0x00000003050d7890 */ /* 0x000fe2000fffe0ff */
[C---:B--2---:R-:W-:Y:S01]  /*0be0*/  IMAD R0, R6.reuse, UR6, RZ ;  /* 0x0000000606007c24 */ /* 0x044fe2000f8e02ff */
[----:B------:R-:W-:Y:S02]  /*0bf0*/  UIADD3 UR6, UPT, UPT, UR5, 0x1, URZ ;  /* 0x0000000105067890 */ /* 0x000fe4000fffe0ff */
[----:B------:R-:W-:-:S04]  /*0c00*/  IMAD.WIDE.U32 R12, R6, UR5, R10 ;  /* 0x00000005060c7c25 */ /* 0x000fc8000f8e000a */
[----:B------:R-:W-:Y:S01]  /*0c10*/  IMAD R5, R7, UR5, R0 ;  /* 0x0000000507057c24 */ /* 0x000fe2000f8e0200 */
[----:B---3--:R-:W-:Y:S01]  /*0c20*/  LEA R8, P0, R12, UR8, 0x2 ;  /* 0x000000080c087c11 */ /* 0x008fe2000f8010ff */
[----:B------:R-:W-:-:S03]  /*0c30*/  IMAD.WIDE.U32 R18, R6, UR6, R10 ;  /* 0x0000000606127c25 */ /* 0x000fc6000f8e000a */
[----:B------:R-:W-:Y:S01]  /*0c40*/  IADD3 R5, PT, PT, R13, R5, RZ ;  /* 0x000000050d057210 */ /* 0x000fe20007ffe0ff */
[----:B------:R-:W-:-:S03]  /*0c50*/  IMAD.WIDE.U32 R16, R6, UR12, R10 ;  /* 0x0000000c06107c25 */ /* 0x000fc6000f8e000a */
[----:B------:R-:W-:Y:S01]  /*0c60*/  LEA.HI.X R9, R12, UR9, R5, 0x2, P0 ;  /* 0x000000090c097c11 */ /* 0x000fe200080f1405 */
[C---:B------:R-:W-:Y:S01]  /*0c70*/  IMAD R5, R7.reuse, UR6, R19 ;  /* 0x0000000607057c24 */ /* 0x040fe2000f8e0213 */
[----:B------:R-:W-:Y:S01]  /*0c80*/  LEA R14, P0, R18, UR8, 0x2 ;  /* 0x00000008120e7c11 */ /* 0x000fe2000f8010ff */
[C---:B------:R-:W-:Y:S01]  /*0c90*/  IMAD R13, R7.reuse, UR12, R17 ;  /* 0x0000000c070d7c24 */ /* 0x040fe2000f8e0211 */
[----:B------:R-:W-:Y:S01]  /*0ca0*/  LEA R12, P1, R16, UR8, 0x2 ;  /* 0x00000008100c7c11 */ /* 0x000fe2000f8210ff */
[----:B------:R-:W-:Y:S01]  /*0cb0*/  IMAD.WIDE.U32 R20, R6, UR13, R10 ;  /* 0x0000000d06147c25 */ /* 0x000fe2000f8e000a */
[----:B------:R-:W-:Y:S01]  /*0cc0*/  LEA.HI.X R15, R18, UR9, R5, 0x2, P0 ;  /* 0x00000009120f7c11 */ /* 0x000fe200080f1405 */
[----:B------:R-:W2:Y:S01]  /*0cd0*/  LDG.E R9, desc[UR10][R8.64] ;  /* 0x0000000a08097981 */ /* 0x000ea2000c1e1900 */
[----:B------:R-:W-:Y:S01]  /*0ce0*/  LEA.HI.X R13, R16, UR9, R13, 0x2, P1 ;  /* 0x00000009100d7c11 */ /* 0x000fe200088f140d */
[----:B------:R-:W-:Y:S01]  /*0cf0*/  IMAD R7, R7, UR13, R21 ;  /* 0x0000000d07077c24 */ /* 0x000fe2000f8e0215 */
[----:B------:R-:W-:-:S02]  /*0d00*/  LEA R6, P0, R20, UR8, 0x2 ;  /* 0x0000000814067c11 */ /* 0x000fc4000f8010ff */
[----:B------:R-:W3:Y:S02]  /*0d10*/  LDG.E R15, desc[UR10][R14.64] ;  /* 0x0000000a0e0f7981 */ /* 0x000ee4000c1e1900 */
[----:B------:R-:W-:Y:S02]  /*0d20*/  LEA.HI.X R7, R20, UR9, R7, 0x2, P0 ;  /* 0x0000000914077c11 */ /* 0x000fe400080f1407 */
[----:B------:R-:W4:Y:S04]  /*0d30*/  LDG.E R13, desc[UR10][R12.64] ;  /* 0x0000000a0c0d7981 */ /* 0x000f28000c1e1900 */
[----:B------:R-:W5:Y:S01]  /*0d40*/  LDG.E R7, desc[UR10][R6.64] ;  /* 0x0000000a06077981 */ /* 0x000f62000c1e1900 */
[----:B------:R-:W-:Y:S01]  /*0d50*/  UIADD3 UR5, UPT, UPT, UR5, 0x4, URZ ;  /* 0x0000000405057890 */ /* 0x000fe2000fffe0ff */
[----:B------:R-:W-:Y:S01]  /*0d60*/  UMOV UR6, URZ ;  /* 0x000000ff00067c82 */ /* 0x000fe20008000000 */
[----:B--2---:R-:W-:-:S04]  /*0d70*/  FFMA R4, R9, R9, R4 ;  /* 0x0000000909047223 */ /* 0x004fc80000000004 */
[----:B---3--:R-:W-:-:S04]  /*0d80*/  FFMA R4, R15, R15, R4 ;  /* 0x0000000f0f047223 */ /* 0x008fc80000000004 */
[----:B----4-:R-:W-:-:S04]  /*0d90*/  FFMA R4, R13, R13, R4 ;  /* 0x0000000d0d047223 */ /* 0x010fc80000000004 */
[----:B-----5:R-:W-:-:S07]  /*0da0*/  FFMA R4, R7, R7, R4 ;  /* 0x0000000707047223 */ /* 0x020fce0000000004 */
.L_x_4:
[----:B------:R-:W-:Y:S05]  /*0db0*/  BRA.U !UP0, `(.L_x_0) ;  /* 0x0000000108447547 */ /* 0x000fea000b800000 */
.L_x_5:
[----:B------:R-:W-:Y:S01]  /*0dc0*/  MOV R7, R11 ;  /* 0x0000000b00077202 */ /* 0x000fe20000000f00 */
[C---:B0-----:R-:W-:Y:S02]  /*0dd0*/  IMAD R0, R2.reuse, UR6, RZ ;  /* 0x0000000602007c24 */ /* 0x041fe4000f8e02ff */
[----:B------:R-:W-:Y:S02]  /*0de0*/  IMAD.MOV.U32 R6, RZ, RZ, R10 ;  /* 0x000000ffff067224 */ /* 0x000fe400078e000a */
[----:B------:R-:W-:Y:S02]  /*0df0*/  IMAD R5, R3, UR5, R0 ;  /* 0x0000000503057c24 */ /* 0x000fe4000f8e0200 */
[----:B------:R-:W-:-:S05]  /*0e00*/  IMAD.WIDE.U32 R6, R2, UR5, R6 ;  /* 0x0000000502067c25 */ /* 0x000fca000f8e0006 */
[----:B------:R-:W-:Y:S02]  /*0e10*/  IADD3 R5, PT, PT, R7, R5, RZ ;  /* 0x0000000507057210 */ /* 0x000fe40007ffe0ff */
[----:B-1----:R-:W-:-:S04]  /*0e20*/  LEA R8, P0, R6, UR16, 0x2 ;  /* 0x0000001006087c11 */ /* 0x002fc8000f8010ff */
[----:B------:R-:W-:-:S06]  /*0e30*/  LEA.HI.X R9, R6, UR17, R5, 0x2, P0 ;  /* 0x0000001106097c11 */ /* 0x000fcc00080f1405 */
[----:B------:R-:W2:Y:S01]  /*0e40*/  LDG.E R9, desc[UR10][R8.64] ;  /* 0x0000000a08097981 */ /* 0x000ea2000c1e1900 */
[----:B------:R-:W-:Y:S02]  /*0e50*/  UIADD3 UR7, UP0, UPT, UR7, -0x1, URZ ;  /* 0xffffffff07077890 */ /* 0x000fe4000ff1e0ff */
[----:B------:R-:W-:Y:S02]  /*0e60*/  UIADD3 UR5, UPT, UPT, UR5, 0x1, URZ ;  /* 0x0000000105057890 */ /* 0x000fe4000fffe0ff */
[----:B------:R-:W-:Y:S02]  /*0e70*/  UIADD3.X UR4, UPT, UPT, UR4, -0x1, URZ, UP0, !UPT ;  /* 0xffffffff04047890 */ /* 0x000fe400087fe4ff */
[----:B------:R-:W-:Y:S01]  /*0e80*/  UISETP.NE.U32.AND UP0, UPT, UR7, URZ, UPT ;  /* 0x000000ff0700728c */ /* 0x000fe2000bf05070 */
[----:B------:R-:W-:-:S03]  /*0e90*/  UMOV UR6, URZ ;  /* 0x000000ff00067c82 */ /* 0x000fc60008000000 */
[----:B------:R-:W-:Y:S01]  /*0ea0*/  UISETP.NE.AND.EX UP0, UPT, UR4, URZ, UPT, UP0 ;  /* 0x000000ff0400728c */ /* 0x000fe2000bf05300 */
[----:B--2---:R-:W-:-:S08]  /*0eb0*/  FFMA R4, R9, R9, R4 ;  /* 0x0000000909047223 */ /* 0x004fd00000000004 */
[----:B------:R-:W-:Y:S05]  /*0ec0*/  BRA.U UP0, `(.L_x_5) ;  /* 0xfffffffd00bc7547 */ /* 0x000fea000b83ffff */
.L_x_0:
[----:B------:R-:W0:Y:S02]  /*0ed0*/  LDCU.64 UR4, c[0x0][0x3a0] ;  /* 0x00007400ff0477ac */ /* 0x000e240008000a00 */
[----:B0-----:R-:W-:-:S04]  /*0ee0*/  LEA R2, P0, R10, UR4, 0x2 ;  /* 0x000000040a027c11 */ /* 0x001fc8000f8010ff */
[----:B------:R-:W-:-:S05]  /*0ef0*/  LEA.HI.X R3, R10, UR5, R11, 0x2, P0 ;  /* 0x000000050a037c11 */ /* 0x000fca00080f140b */
[----:B------:R-:W-:Y:S01]  /*0f00*/  STG.E desc[UR10][R2.64], R4 ;  /* 0x0000000402007986 */ /* 0x000fe2000c10190a */
[----:B-1----:R-:W-:Y:S05]  /*0f10*/  EXIT ;  /* 0x000000000000794d */ /* 0x002fea0003800000 */
.L_x_6:
[----:B------:R-:W-:-:S00]  /*0f20*/  BRA `(.L_x_6) ;  /* 0xfffffffc00fc7947 */ /* 0x000fc0000383ffff */
[----:B------:R-:W-:-:S00]  /*0f30*/  NOP ;  /* 0x0000000000007918 */ /* 0x000fc00000000000 */
        /* <DEDUP_REMOVED lines=12> */
.L_x_18:


//--------------------- .text.colsumsq_double     --------------------------
	.section	.text.colsumsq_double,"ax",@progbits
	.align	128
        .global         colsumsq_double
        .type           colsumsq_double,@function
        .size           colsumsq_double,(.L_x_19 - colsumsq_double)
        .other          colsumsq_double,@"STO_CUDA_ENTRY STV_DEFAULT"
colsumsq_double:
.text.colsumsq_double:
        /* <DEDUP_REMOVED lines=11> */
[----:B------:R-:W-:Y:S01]  /*00b0*/  CS2R R26, SRZ ;  /* 0x00000000001a7805 */ /* 0x000fe2000001ff00 */
[----:B------:R-:W1:Y:S01]  /*00c0*/  LDCU.64 UR10, c[0x0][0x358] ;  /* 0x00006b00ff0a77ac */ /* 0x000e620008000a00 */
[----:B0-----:R-:W-:-:S04]  /*00d0*/  UISETP.NE.U32.AND UP0, UPT, UR8, URZ, UPT ;  /* 0x000000ff0800728c */ /* 0x001fc8000bf05070 */
[----:B------:R-:W-:-:S09]  /*00e0*/  UISETP.NE.AND.EX UP0, UPT, UR9, URZ, UPT, UP0 ;  /* 0x000000ff0900728c */ /* 0x000fd2000bf05300 */
[----:B-1----:R-:W-:Y:S05]  /*00f0*/  BRA.U !UP0, `(.L_x_7) ;  /* 0x0000000d086c7547 */ /* 0x002fea000b800000 */
[----:B------:R-:W-:Y:S01]  /*0100*/  UISETP.GE.U32.AND UP1, UPT, UR8, 0x10, UPT ;  /* 0x000000100800788c */ /* 0x000fe2000bf26070 */
[----:B------:R-:W-:Y:S01]  /*0110*/  CS2R R26, SRZ ;  /* 0x00000000001a7805 */ /* 0x000fe2000001ff00 */
        /* <DEDUP_REMOVED lines=9> */
[----:B------:R-:W-:Y:S01]  /*01b0*/  CS2R R26, SRZ ;  /* 0x00000000001a7805 */ /* 0x000fe2000001ff00 */
[----:B------:R-:W2:Y:S01]  /*01c0*/  LDCU UR6, c[0x0][0x394] ;  /* 0x00007280ff0677ac */ /* 0x000ea20008000800 */
[----:B------:R-:W-:-:S07]  /*01d0*/  ULOP3.LUT UR5, UR8, 0xfffffff0, URZ, 0xc0, !UPT ;  /* 0xfffffff008057892 */ /* 0x000fce000f8ec0ff */
[----:B------:R-:W-:Y:S01]  /*01e0*/  UMOV UR4, UR5 ;  /* 0x0000000500047c82 */ /* 0x000fe20008000000 */
[----:B-1----:R-:W-:-:S04]  /*01f0*/  LEA R2, P0, R4, UR14, 0x3 ;  /* 0x0000000e04027c11 */ /* 0x002fc8000f8018ff */
[----:B------:R-:W-:Y:S01]  /*0200*/  LEA.HI.X R3, R4, UR15, R5, 0x3, P0 ;  /* 0x0000000f04037c11 */ /* 0x000fe200080f1c05 */
[----:B--2---:R-:W-:Y:S01]  /*0210*/  UMOV UR7, UR6 ;  /* 0x0000000600077c82 */ /* 0x004fe20008000000 */
[C-C-:B0-----:R-:W-:Y:S02]  /*0220*/  SHF.L.U64.HI R0, R6.reuse, 0x7, R7.reuse ;  /* 0x0000000706007819 */ /* 0x141fe40000010207 */
[C---:B------:R-:W-:Y:S01]  /*0230*/  SHF.L.U64.HI R28, R6.reuse, 0x3, R7 ;  /* 0x00000003061c7819 */ /* 0x040fe20000010207 */
[----:B------:R-:W-:-:S07]  /*0240*/  IMAD.SHL.U32 R7, R6, 0x8, RZ ;  /* 0x0000000806077824 */ /* 0x000fce00078e00ff */
.L_x_9:
[----:B------:R-:W2:Y:S01]  /*0250*/  LDG.E.64 R18, desc[UR10][R2.64] ;  /* 0x0000000a02127981 */ /* 0x000ea2000c1e1b00 */
[----:B------:R-:W-:-:S05]  /*0260*/  IADD3 R20, P0, PT, R2, R7, RZ ;  /* 0x0000000702147210 */ /* 0x000fca0007f1e0ff */
[----:B------:R-:W-:Y:S01]  /*0270*/  IMAD.X R21, R3, 0x1, R28, P0 ;  /* 0x0000000103157824 */ /* 0x000fe200000e061c */
[----:B------:R-:W-:-:S04]  /*0280*/  IADD3 R10, P0, PT, R20, R7, RZ ;  /* 0x00000007140a7210 */ /* 0x000fc80007f1e0ff */
[----:B------:R0:W3:Y:S01]  /*0290*/  LDG.E.64 R22, desc[UR10][R20.64] ;  /* 0x0000000a14167981 */ /* 0x0000e2000c1e1b00 */
[----:B------:R-:W-:Y:S01]  /*02a0*/  IMAD.X R11, R21, 0x1, R28, P0 ;  /* 0x00000001150b7824 */ /* 0x000fe200000e061c */
[----:B------:R-:W-:-:S04]  /*02b0*/  IADD3 R12, P0, PT, R10, R7, RZ ;  /* 0x000000070a0c7210 */ /* 0x000fc80007f1e0ff */
[----:B------:R-:W4:Y:S01]  /*02c0*/  LDG.E.64 R8, desc[UR10][R10.64] ;  /* 0x0000000a0a087981 */ /* 0x000f22000c1e1b00 */
[----:B------:R-:W-:Y:S01]  /*02d0*/  IMAD.X R13, R11, 0x1, R28, P0 ;  /* 0x000000010b0d7824 */ /* 0x000fe200000e061c */
[----:B------:R-:W-:-:S05]  /*02e0*/  IADD3 R14, P0, PT, R12, R7, RZ ;  /* 0x000000070c0e7210 */ /* 0x000fca0007f1e0ff */
[----:B------:R-:W-:Y:S01]  /*02f0*/  IMAD.X R15, R13, 0x1, R28, P0 ;  /* 0x000000010d0f7824 */ /* 0x000fe200000e061c */
[----:B------:R-:W5:Y:S01]  /*0300*/  LDG.E.64 R10, desc[UR10][R12.64] ;  /* 0x0000000a0c0a7981 */ /* 0x000f62000c1e1b00 */
[----:B------:R-:W-:-:S05]  /*0310*/  IADD3 R16, P0, PT, R14, R7, RZ ;  /* 0x000000070e107210 */ /* 0x000fca0007f1e0ff */
[----:B------:R-:W-:Y:S01]  /*0320*/  IMAD.X R17, R15, 0x1, R28, P0 ;  /* 0x000000010f117824 */ /* 0x000fe200000e061c */
[----:B------:R-:W5:Y:S01]  /*0330*/  LDG.E.64 R12, desc[UR10][R14.64] ;  /* 0x0000000a0e0c7981 */ /* 0x000f62000c1e1b00 */
[----:B------:R-:W-:-:S05]  /*0340*/  IADD3 R24, P0, PT, R16, R7, RZ ;  /* 0x0000000710187210 */ /* 0x000fca0007f1e0ff */
[----:B------:R-:W-:Y:S01]  /*0350*/  IMAD.X R25, R17, 0x1, R28, P0 ;  /* 0x0000000111197824 */ /* 0x000fe200000e061c */
[----:B------:R-:W5:Y:S01]  /*0360*/  LDG.E.64 R14, desc[UR10][R16.64] ;  /* 0x0000000a100e7981 */ /* 0x000f62000c1e1b00 */
[----:B0-----:R-:W-:-:S05]  /*0370*/  IADD3 R20, P0, PT, R24, R7, RZ ;  /* 0x0000000718147210 */ /* 0x001fca0007f1e0ff */
[----:B------:R-:W-:Y:S01]  /*0380*/  IMAD.X R21, R25, 0x1, R28, P0 ;  /* 0x0000000119157824 */ /* 0x000fe200000e061c */
[----:B------:R4:W5:Y:S01]  /*0390*/  LDG.E.64 R16, desc[UR10][R24.64] ;  /* 0x0000000a18107981 */ /* 0x000962000c1e1b00 */
[----:B--2---:R-:W-:-:S03]  /*03a0*/  DFMA R26, R18, R18, R26 ;  /* 0x00000012121a722b */ /* 0x004fc6000000001a */
[----:B------:R0:W2:Y:S05]  /*03b0*/  LDG.E.64 R18, desc[UR10][R20.64] ;  /* 0x0000000a14127981 */ /* 0x0000aa000c1e1b00 */
[----:B---3--:R-:W-:Y:S01]  /*03c0*/  DFMA R26, R22, R22, R26 ;  /* 0x00000016161a722b */ /* 0x008fe2000000001a */
[----:B------:R-:W-:-:S05]  /*03d0*/  IADD3 R22, P0, PT, R20, R7, RZ ;  /* 0x0000000714167210 */ /* 0x000fca0007f1e0ff */
[--C-:B------:R-:W-:Y:S02]  /*03e0*/  IMAD.X R23, R21, 0x1, R28.reuse, P0 ;  /* 0x0000000115177824 */ /* 0x100fe400000e061c */
[----:B----4-:R-:W-:Y:S01]  /*03f0*/  DFMA R24, R8, R8, R26 ;  /* 0x000000080818722b */ /* 0x010fe2000000001a */
[-C--:B------:R-:W-:Y:S02]  /*0400*/  IADD3 R26, P0, PT, R22, R7.reuse, RZ ;  /* 0x00000007161a7210 */ /* 0x080fe40007f1e0ff */
[----:B------:R1:W3:Y:S03]  /*0410*/  LDG.E.64 R8, desc[UR10][R22.64] ;  /* 0x0000000a16087981 */ /* 0x0002e6000c1e1b00 */
[----:B------:R-:W-:Y:S02]  /*0420*/  IMAD.X R27, R23, 0x1, R28, P0 ;  /* 0x00000001171b7824 */ /* 0x000fe400000e061c */
[----:B-----5:R-:W-:Y:S01]  /*0430*/  DFMA R24, R10, R10, R24 ;  /* 0x0000000a0a18722b */ /* 0x020fe20000000018 */
[----:B0-----:R-:W-:-:S02]  /*0440*/  IADD3 R20, P0, PT, R26, R7, RZ ;  /* 0x000000071a147210 */ /* 0x001fc40007f1e0ff */
[----:B------:R-:W4:Y:S03]  /*0450*/  LDG.E.64 R10, desc[UR10][R26.64] ;  /* 0x0000000a1a0a7981 */ /* 0x000f26000c1e1b00 */
[--C-:B------:R-:W-:Y:S02]  /*0460*/  IMAD.X R21, R27, 0x1, R28.reuse, P0 ;  /* 0x000000011b157824 */ /* 0x100fe400000e061c */
[----:B-1----:R-:W-:Y:S01]  /*0470*/  DFMA R22, R12, R12, R24 ;  /* 0x0000000c0c16722b */ /* 0x002fe20000000018 */
[----:B------:R-:W-:Y:S02]  /*0480*/  IADD3 R24, P0, PT, R20, R7, RZ ;  /* 0x0000000714187210 */ /* 0x000fe40007f1e0ff */
[----:B------:R0:W5:Y:S03]  /*0490*/  LDG.E.64 R12, desc[UR10][R20.64] ;  /* 0x0000000a140c7981 */ /* 0x000166000c1e1b00 */
[----:B------:R-:W-:-:S02]  /*04a0*/  IMAD.X R25, R21, 0x1, R28, P0 ;  /* 0x0000000115197824 */ /* 0x000fc400000e061c */
[----:B0-----:R-:W-:Y:S01]  /*04b0*/  DFMA R20, R14, R14, R22 ;  /* 0x0000000e0e14722b */ /* 0x001fe20000000016 */
[-C--:B------:R-:W-:Y:S02]  /*04c0*/  IADD3 R22, P0, PT, R24, R7.reuse, RZ ;  /* 0x0000000718167210 */ /* 0x080fe40007f1e0ff */
[----:B------:R0:W5:Y:S03]  /*04d0*/  LDG.E.64 R14, desc[UR10][R24.64] ;  /* 0x0000000a180e7981 */ /* 0x000166000c1e1b00 */
[--C-:B------:R-:W-:Y:S02]  /*04e0*/  IMAD.X R23, R25, 0x1, R28.reuse, P0 ;  /* 0x0000000119177824 */ /* 0x100fe400000e061c */
[----:B------:R-:W-:Y:S01]  /*04f0*/  DFMA R20, R16, R16, R20 ;  /* 0x000000101014722b */ /* 0x000fe20000000014 */
[----:B------:R-:W-:Y:S02]  /*0500*/  IADD3 R26, P0, PT, R22, R7, RZ ;  /* 0x00000007161a7210 */ /* 0x000fe40007f1e0ff */
[----:B------:R-:W5:Y:S03]  /*0510*/  LDG.E.64 R16, desc[UR10][R22.64] ;  /* 0x0000000a16107981 */ /* 0x000f66000c1e1b00 */
[----:B------:R-:W-:-:S05]  /*0520*/  IMAD.X R27, R23, 0x1, R28, P0 ;  /* 0x00000001171b7824 */ /* 0x000fca00000e061c */
[----:B------:R-:W5:Y:S01]  /*0530*/  LDG.E.64 R22, desc[UR10][R26.64] ;  /* 0x0000000a1a167981 */ /* 0x000f62000c1e1b00 */
[----:B--2---:R-:W-:Y:S01]  /*0540*/  DFMA R18, R18, R18, R20 ;  /* 0x000000121212722b */ /* 0x004fe20000000014 */
[----:B------:R-:W-:-:S05]  /*0550*/  IADD3 R20, P0, PT, R26, R7, RZ ;  /* 0x000000071a147210 */ /* 0x000fca0007f1e0ff */
[----:B------:R-:W-:Y:S01]  /*0560*/  IMAD.X R21, R27, 0x1, R28, P0 ;  /* 0x000000011b157824 */ /* 0x000fe200000e061c */
[----:B0-----:R-:W-:-:S04]  /*0570*/  IADD3 R24, P0, PT, R20, R7, RZ ;  /* 0x0000000714187210 */ /* 0x001fc80007f1e0ff */
[----:B------:R-:W2:Y:S01]  /*0580*/  LDG.E.64 R26, desc[UR10][R20.64] ;  /* 0x0000000a141a7981 */ /* 0x000ea2000c1e1b00 */
[----:B------:R-:W-:-:S06]  /*0590*/  IMAD.X R25, R21, 0x1, R28, P0 ;  /* 0x0000000115197824 */ /* 0x000fcc00000e061c */
[----:B------:R-:W2:Y:S01]  /*05a0*/  LDG.E.64 R24, desc[UR10][R24.64] ;  /* 0x0000000a18187981 */ /* 0x000ea2000c1e1b00 */
[----:B---3--:R-:W-:-:S08]  /*05b0*/  DFMA R18, R8, R8, R18 ;  /* 0x000000080812722b */ /* 0x008fd00000000012 */
[----:B----4-:R-:W-:-:S08]  /*05c0*/  DFMA R18, R10, R10, R18 ;  /* 0x0000000a0a12722b */ /* 0x010fd00000000012 */
[----:B-----5:R-:W-:-:S08]  /*05d0*/  DFMA R18, R12, R12, R18 ;  /* 0x0000000c0c12722b */ /* 0x020fd00000000012 */
[----:B------:R-:W-:Y:S01]  /*05e0*/  DFMA R18, R14, R14, R18 ;  /* 0x0000000e0e12722b */ /* 0x000fe20000000012 */
[----:B------:R-:W-:-:S07]  /*05f0*/  UIADD3 UR4, UP1, UPT, UR4, -0x10, URZ ;  /* 0xfffffff004047890 */ /* 0x000fce000ff3e0ff */
[----:B------:R-:W-:Y:S01]  /*0600*/  DFMA R18, R16, R16, R18 ;  /* 0x000000101012722b */ /* 0x000fe20000000012 */
[----:B------:R-:W-:Y:S02]  /*0610*/  UIADD3.X UR7, UPT, UPT, UR7, -0x1, URZ, UP1, !UPT ;  /* 0xffffffff07077890 */ /* 0x000fe40008ffe4ff */
[----:B------:R-:W-:-:S05]  /*0620*/  UISETP.NE.U32.AND UP1, UPT, UR4, URZ, UPT ;  /* 0x000000ff0400728c */ /* 0x000fca000bf25070 */
[----:B------:R-:W-:Y:S01]  /*0630*/  DFMA R18, R22, R22, R18 ;  /* 0x000000161612722b */ /* 0x000fe20000000012 */
[----:B------:R-:W-:Y:S01]  /*0640*/  UISETP.NE.AND.EX UP1, UPT, UR7, URZ, UPT, UP1 ;  /* 0x000000ff0700728c */ /* 0x000fe2000bf25310 */
[----:B------:R-:W-:-:S05]  /*0650*/  LEA R2, P0, R6, R2, 0x7 ;  /* 0x0000000206027211 */ /* 0x000fca00078038ff */
[----:B------:R-:W-:Y:S01]  /*0660*/  IMAD.X R3, R3, 0x1, R0, P0 ;  /* 0x0000000103037824 */ /* 0x000fe200000e0600 */
[----:B--2---:R-:W-:-:S08]  /*0670*/  DFMA R18, R26, R26, R18 ;  /* 0x0000001a1a12722b */ /* 0x004fd00000000012 */
[----:B------:R-:W-:Y:S01]  /*0680*/  DFMA R26, R24, R24, R18 ;  /* 0x00000018181a722b */ /* 0x000fe20000000012 */
[----:B------:R-:W-:Y:S10]  /*0690*/  BRA.U UP1, `(.L_x_9) ;  /* 0xfffffff901ec7547 */ /* 0x000ff4000b83ffff */
.L_x_8:
        /* <DEDUP_REMOVED lines=9> */
[----:B------:R-:W-:Y:S01]  /*0730*/  UIADD3 UR4, UPT, UPT, UR5, 0x1, URZ ;  /* 0x0000000105047890 */ /* 0x000fe2000fffe0ff */
[C---:B0-----:R-:W-:Y:S01]  /*0740*/  IMAD R0, R16.reuse, UR6, RZ ;  /* 0x0000000610007c24 */ /* 0x041fe2000f8e02ff */
[----:B------:R-:W-:Y:S02]  /*0750*/  UIADD3 UR6, UPT, UPT, UR5, 0x2, URZ ;  /* 0x0000000205067890 */ /* 0x000fe4000fffe0ff */
[----:B------:R-:W-:-:S04]  /*0760*/  IMAD.WIDE.U32 R2, R16, UR5, R4 ;  /* 0x0000000510027c25 */ /* 0x000fc8000f8e0004 */
[----:B------:R-:W-:Y:S01]  /*0770*/  IMAD R7, R17, UR5, R0 ;  /* 0x0000000511077c24 */ /* 0x000fe2000f8e0200 */
[----:B-1----:R-:W-:-:S03]  /*0780*/  LEA R10, P0, R2, UR12, 0x3 ;  /* 0x0000000c020a7c11 */ /* 0x002fc6000f8018ff */
[----:B------:R-:W-:Y:S02]  /*0790*/  IMAD.IADD R3, R3, 0x1, R7 ;  /* 0x0000000103037824 */ /* 0x000fe400078e0207 */
[----:B------:R-:W-:-:S03]  /*07a0*/  IMAD.WIDE.U32 R6, R16, UR4, R4 ;  /* 0x0000000410067c25 */ /* 0x000fc6000f8e0004 */
[----:B------:R-:W-:Y:S01]  /*07b0*/  LEA.HI.X R11, R2, UR13, R3, 0x3, P0 ;  /* 0x0000000d020b7c11 */ /* 0x000fe200080f1c03 */
[----:B------:R-:W-:Y:S01]  /*07c0*/  IMAD R7, R17, UR4, R7 ;  /* 0x0000000411077c24 */ /* 0x000fe2000f8e0207 */
[----:B------:R-:W-:Y:S01]  /*07d0*/  LEA R8, P0, R6, UR12, 0x3 ;  /* 0x0000000c06087c11 */ /* 0x000fe2000f8018ff */
[----:B------:R-:W-:-:S03]  /*07e0*/  IMAD.WIDE.U32 R2, R16, UR6, R4 ;  /* 0x0000000610027c25 */ /* 0x000fc6000f8e0004 */
[----:B------:R-:W2:Y:S01]  /*07f0*/  LDG.E.64 R10, desc[UR10][R10.64] ;  /* 0x0000000a0a0a7981 */ /* 0x000ea2000c1e1b00 */
[----:B------:R-:W-:Y:S01]  /*0800*/  LEA.HI.X R9, R6, UR13, R7, 0x3, P0 ;  /* 0x0000000d06097c11 */ /* 0x000fe200080f1c07 */
[----:B------:R-:W-:Y:S01]  /*0810*/  UIADD3 UR4, UPT, UPT, UR5, 0x3, URZ ;  /* 0x0000000305047890 */ /* 0x000fe2000fffe0ff */
[----:B------:R-:W-:Y:S01]  /*0820*/  IMAD R3, R17, UR6, R3 ;  /* 0x0000000611037c24 */ /* 0x000fe2000f8e0203 */
[----:B------:R-:W-:-:S03]  /*0830*/  LEA R6, P0, R2, UR12, 0x3 ;  /* 0x0000000c02067c11 */ /* 0x000fc6000f8018ff */
[----:B------:R-:W3:Y:S01]  /*0840*/  LDG.E.64 R8, desc[UR10][R8.64] ;  /* 0x0000000a08087981 */ /* 0x000ee2000c1e1b00 */
[----:B------:R-:W-:Y:S01]  /*0850*/  IMAD.WIDE.U32 R12, R16, UR4, R4 ;  /* 0x00000004100c7c25 */ /* 0x000fe2000f8e0004 */
[----:B------:R-:W-:Y:S01]  /*0860*/  LEA.HI.X R7, R2, UR13, R3, 0x3, P0 ;  /* 0x0000000d02077c11 */ /* 0x000fe200080f1c03 */
[----:B------:R-:W-:Y:S02]  /*0870*/  UIADD3 UR6, UPT, UPT, UR5, 0x4, URZ ;  /* 0x0000000405067890 */ /* 0x000fe4000fffe0ff */
[----:B------:R-:W-:Y:S01]  /*0880*/  IMAD R3, R17, UR4, R13 ;  /* 0x0000000411037c24 */ /* 0x000fe2000f8e020d */
[----:B------:R-:W-:Y:S02]  /*0890*/  LEA R2, P0, R12, UR12, 0x3 ;  /* 0x0000000c0c027c11 */ /* 0x000fe4000f8018ff */
[----:B------:R-:W4:Y:S01]  /*08a0*/  LDG.E.64 R6, desc[UR10][R6.64] ;  /* 0x0000000a06067981 */ /* 0x000f22000c1e1b00 */
[----:B------:R-:W-:Y:S01]  /*08b0*/  IMAD.WIDE.U32 R14, R16, UR6, R4 ;  /* 0x00000006100e7c25 */ /* 0x000fe2000f8e0004 */
[----:B------:R-:W-:Y:S01]  /*08c0*/  LEA.HI.X R3, R12, UR13, R3, 0x3, P0 ;  /* 0x0000000d0c037c11 */ /* 0x000fe200080f1c03 */
[----:B------:R-:W-:-:S02]  /*08d0*/  UIADD3 UR4, UPT, UPT, UR5, 0x5, URZ ;  /* 0x0000000505047890 */ /* 0x000fc4000fffe0ff */
[C---:B------:R-:W-:Y:S01]  /*08e0*/  IMAD R13, R17.reuse, UR6, R15 ;  /* 0x00000006110d7c24 */ /* 0x040fe2000f8e020f */
[----:B------:R-:W-:Y:S02]  /*08f0*/  LEA R12, P0, R14, UR12, 0x3 ;  /* 0x0000000c0e0c7c11 */ /* 0x000fe4000f8018ff */
[----:B------:R-:W5:Y:S01]  /*0900*/  LDG.E.64 R2, desc[UR10][R2.64] ;  /* 0x0000000a02027981 */ /* 0x000f62000c1e1b00 */
[----:B------:R-:W-:Y:S01]  /*0910*/  IMAD.WIDE.U32 R18, R16, UR4, R4 ;  /* 0x0000000410127c25 */ /* 0x000fe2000f8e0004 */
[----:B------:R-:W-:Y:S01]  /*0920*/  LEA.HI.X R13, R14, UR13, R13, 0x3, P0 ;  /* 0x0000000d0e0d7c11 */ /* 0x000fe200080f1c0d */
[----:B------:R-:W-:Y:S02]  /*0930*/  UIADD3 UR6, UPT, UPT, UR5, 0x6, URZ ;  /* 0x0000000605067890 */ /* 0x000fe4000fffe0ff */
[----:B------:R-:W-:Y:S01]  /*0940*/  IMAD R15, R17, UR4, R19 ;  /* 0x00000004110f7c24 */ /* 0x000fe2000f8e0213 */
[----:B------:R-:W-:Y:S02]  /*0950*/  LEA R14, P0, R18, UR12, 0x3 ;  /* 0x0000000c120e7c11 */ /* 0x000fe4000f8018ff */
[----:B------:R-:W5:Y:S01]  /*0960*/  LDG.E.64 R12, desc[UR10][R12.64] ;  /* 0x0000000a0c0c7981 */ /* 0x000f62000c1e1b00 */
[----:B------:R-:W-:Y:S01]  /*0970*/  IMAD.WIDE.U32 R22, R16, UR6, R4 ;  /* 0x0000000610167c25 */ /* 0x000fe2000f8e0004 */
[----:B------:R-:W-:Y:S01]  /*0980*/  LEA.HI.X R15, R18, UR13, R15, 0x3, P0 ;  /* 0x0000000d120f7c11 */ /* 0x000fe200080f1c0f */
[----:B------:R-:W-:-:S02]  /*0990*/  UIADD3 UR4, UPT, UPT, UR5, 0x7, URZ ;  /* 0x0000000705047890 */ /* 0x000fc4000fffe0ff */
[----:B------:R-:W-:Y:S01]  /*09a0*/  IMAD R21, R17, UR6, R23 ;  /* 0x0000000611157c24 */ /* 0x000fe2000f8e0217 */
[----:B------:R-:W-:Y:S02]  /*09b0*/  LEA R20, P0, R22, UR12, 0x3 ;  /* 0x0000000c16147c11 */ /* 0x000fe4000f8018ff */
[----:B------:R-:W5:Y:S01]  /*09c0*/  LDG.E.64 R14, desc[UR10][R14.64] ;  /* 0x0000000a0e0e7981 */ /* 0x000f62000c1e1b00 */
[----:B------:R-:W-:Y:S01]  /*09d0*/  IMAD.WIDE.U32 R18, R16, UR4, R4 ;  /* 0x0000000410127c25 */ /* 0x000fe2000f8e0004 */
[----:B------:R-:W-:-:S03]  /*09e0*/  LEA.HI.X R21, R22, UR13, R21, 0x3, P0 ;  /* 0x0000000d16157c11 */ /* 0x000fc600080f1c15 */
[----:B------:R-:W-:Y:S01]  /*09f0*/  IMAD R19, R17, UR4, R19 ;  /* 0x0000000411137c24 */ /* 0x000fe2000f8e0213 */
[C---:B------:R-:W-:Y:S01]  /*0a00*/  LEA R22, P0, R18.reuse, UR12, 0x3 ;  /* 0x0000000c12167c11 */ /* 0x040fe2000f8018ff */
[----:B------:R-:W5:Y:S03]  /*0a10*/  LDG.E.64 R16, desc[UR10][R20.64] ;  /* 0x0000000a14107981 */ /* 0x000f66000c1e1b00 */
[----:B------:R-:W-:-:S05]  /*0a20*/  LEA.HI.X R23, R18, UR13, R19, 0x3, P0 ;  /* 0x0000000d12177c11 */ /* 0x000fca00080f1c13 */
[----:B------:R-:W5:Y:S01]  /*0a30*/  LDG.E.64 R18, desc[UR10][R22.64] ;  /* 0x0000000a16127981 */ /* 0x000f62000c1e1b00 */
[----:B------:R-:W-:Y:S01]  /*0a40*/  UIADD3 UR5, UPT, UPT, UR5, 0x8, URZ ;  /* 0x0000000805057890 */ /* 0x000fe2000fffe0ff */
[----:B------:R-:W-:Y:S01]  /*0a50*/  UMOV UR6, URZ ;  /* 0x000000ff00067c82 */ /* 0x000fe20008000000 */
[----:B--2---:R-:W-:-:S08]  /*0a60*/  DFMA R10, R10, R10, R26 ;  /* 0x0000000a0a0a722b */ /* 0x004fd0000000001a */
[----:B---3--:R-:W-:-:S08]  /*0a70*/  DFMA R10, R8, R8, R10 ;  /* 0x00000008080a722b */ /* 0x008fd0000000000a */
[----:B----4-:R-:W-:-:S08]  /*0a80*/  DFMA R10, R6, R6, R10 ;  /* 0x00000006060a722b */ /* 0x010fd0000000000a */
[----:B-----5:R-:W-:-:S08]  /*0a90*/  DFMA R10, R2, R2, R10 ;  /* 0x00000002020a722b */ /* 0x020fd0000000000a */
[----:B------:R-:W-:-:S08]  /*0aa0*/  DFMA R10, R12, R12, R10 ;  /* 0x0000000c0c0a722b */ /* 0x000fd0000000000a */
[----:B------:R-:W-:-:S08]  /*0ab0*/  DFMA R10, R14, R14, R10 ;  /* 0x0000000e0e0a722b */ /* 0x000fd0000000000a */
[----:B------:R-:W-:-:S08]  /*0ac0*/  DFMA R10, R16, R16, R10 ;  /* 0x00000010100a722b */ /* 0x000fd0000000000a */
[----:B------:R-:W-:-:S11]  /*0ad0*/  DFMA R26, R18, R18, R10 ;  /* 0x00000012121a722b */ /* 0x000fd6000000000a */
.L_x_10:
        /* <DEDUP_REMOVED lines=12> */
[----:B------:R-:W-:Y:S01]  /*0ba0*/  UIADD3 UR12, UPT, UPT, UR5, 0x2, URZ ;  /* 0x00000002050c7890 */ /* 0x000fe2000fffe0ff */
[C---:B--2---:R-:W-:Y:S01]  /*0bb0*/  IMAD R0, R8.reuse, UR6, RZ ;  /* 0x0000000608007c24 */ /* 0x044fe2000f8e02ff */
[----:B------:R-:W-:Y:S02]  /*0bc0*/  UIADD3 UR6, UPT, UPT, UR5, 0x1, URZ ;  /* 0x0000000105067890 */ /* 0x000fe4000fffe0ff */
[----:B------:R-:W-:-:S04]  /*0bd0*/  IMAD.WIDE.U32 R6, R8, UR5, R4 ;  /* 0x0000000508067c25 */ /* 0x000fc8000f8e0004 */
[----:B------:R-:W-:Y:S01]  /*0be0*/  IMAD R11, R9, UR5, R0 ;  /* 0x00000005090b7c24 */ /* 0x000fe2000f8e0200 */
[----:B---3--:R-:W-:-:S03]  /*0bf0*/  LEA R12, P0, R6, UR8, 0x3 ;  /* 0x00000008060c7c11 */ /* 0x008fc6000f8018ff */
[----:B------:R-:W-:Y:S02]  /*0c00*/  IMAD.IADD R7, R7, 0x1, R11 ;  /* 0x0000000107077824 */ /* 0x000fe400078e020b */
[----:B------:R-:W-:-:S03]  /*0c10*/  IMAD.WIDE.U32 R10, R8, UR6, R4 ;  /* 0x00000006080a7c25 */ /* 0x000fc6000f8e0004 */
[----:B------:R-:W-:Y:S01]  /*0c20*/  LEA.HI.X R13, R6, UR9, R7, 0x3, P0 ;  /* 0x00000009060d7c11 */ /* 0x000fe200080f1c07 */
[C---:B------:R-:W-:Y:S01]  /*0c30*/  IMAD R11, R9.reuse, UR6, R11 ;  /* 0x00000006090b7c24 */ /* 0x040fe2000f8e020b */
[----:B------:R-:W-:Y:S01]  /*0c40*/  LEA R14, P0, R10, UR8, 0x3 ;  /* 0x000000080a0e7c11 */ /* 0x000fe2000f8018ff */
[----:B------:R-:W-:Y:S02]  /*0c50*/  IMAD.WIDE.U32 R16, R8, UR12, R4 ;  /* 0x0000000c08107c25 */ /* 0x000fe4000f8e0004 */
[----:B------:R-:W2:Y:S01]  /*0c60*/  LDG.E.64 R6, desc[UR10][R12.64] ;  /* 0x0000000a0c067981 */ /* 0x000ea2000c1e1b00 */
[----:B------:R-:W-:Y:S01]  /*0c70*/  LEA.HI.X R15, R10, UR9, R11, 0x3, P0 ;  /* 0x000000090a0f7c11 */ /* 0x000fe200080f1c0b */
[----:B------:R-:W-:Y:S01]  /*0c80*/  UIADD3 UR6, UPT, UPT, UR5, 0x3, URZ ;  /* 0x0000000305067890 */ /* 0x000fe2000fffe0ff */
[----:B------:R-:W-:Y:S01]  /*0c90*/  IMAD R17, R9, UR12, R17 ;  /* 0x0000000c09117c24 */ /* 0x000fe2000f8e0211 */
[----:B------:R-:W-:Y:S02]  /*0ca0*/  LEA R18, P0, R16, UR8, 0x3 ;  /* 0x0000000810127c11 */ /* 0x000fe4000f8018ff */
[----:B------:R-:W3:Y:S02]  /*0cb0*/  LDG.E.64 R10, desc[UR10][R14.64] ;  /* 0x0000000a0e0a7981 */ /* 0x000ee4000c1e1b00 */
[----:B------:R-:W-:Y:S01]  /*0cc0*/  IMAD.WIDE.U32 R20, R8, UR6, R4 ;  /* 0x0000000608147c25 */ /* 0x000fe2000f8e0004 */
[----:B------:R-:W-:-:S03]  /*0cd0*/  LEA.HI.X R19, R16, UR9, R17, 0x3, P0 ;  /* 0x0000000910137c11 */ /* 0x000fc600080f1c11 */
[----:B------:R-:W-:Y:S01]  /*0ce0*/  IMAD R9, R9, UR6, R21 ;  /* 0x0000000609097c24 */ /* 0x000fe2000f8e0215 */
[C---:B------:R-:W-:Y:S02]  /*0cf0*/  LEA R8, P0, R20.reuse, UR8, 0x3 ;  /* 0x0000000814087c11 */ /* 0x040fe4000f8018ff */
[----:B------:R-:W4:Y:S02]  /*0d00*/  LDG.E.64 R18, desc[UR10][R18.64] ;  /* 0x0000000a12127981 */ /* 0x000f24000c1e1b00 */
[----:B------:R-:W-:-:S06]  /*0d10*/  LEA.HI.X R9, R20, UR9, R9, 0x3, P0 ;  /* 0x0000000914097c11 */ /* 0x000fcc00080f1c09 */
[----:B------:R-:W5:Y:S01]  /*0d20*/  LDG.E.64 R8, desc[UR10][R8.64] ;  /* 0x0000000a08087981 */ /* 0x000f62000c1e1b00 */
[----:B------:R-:W-:Y:S01]  /*0d30*/  UIADD3 UR5, UPT, UPT, UR5, 0x4, URZ ;  /* 0x0000000405057890 */ /* 0x000fe2000fffe0ff */
[----:B------:R-:W-:Y:S01]  /*0d40*/  UMOV UR6, URZ ;  /* 0x000000ff00067c82 */ /* 0x000fe20008000000 */
[----:B--2---:R-:W-:-:S08]  /*0d50*/  DFMA R6, R6, R6, R26 ;  /* 0x000000060606722b */ /* 0x004fd0000000001a */
[----:B---3--:R-:W-:-:S08]  /*0d60*/  DFMA R6, R10, R10, R6 ;  /* 0x0000000a0a06722b */ /* 0x008fd00000000006 */
[----:B----4-:R-:W-:-:S08]  /*0d70*/  DFMA R6, R18, R18, R6 ;  /* 0x000000121206722b */ /* 0x010fd00000000006 */
[----:B-----5:R-:W-:-:S11]  /*0d80*/  DFMA R26, R8, R8, R6 ;  /* 0x00000008081a722b */ /* 0x020fd60000000006 */
.L_x_11:
[----:B------:R-:W-:Y:S05]  /*0d90*/  BRA.U !UP0, `(.L_x_7) ;  /* 0x0000000108447547 */ /* 0x000fea000b800000 */
.L_x_12:
[C---:B0-----:R-:W-:Y:S02]  /*0da0*/  IMAD R0, R2.reuse, UR6, RZ ;  /* 0x0000000602007c24 */ /* 0x041fe4000f8e02ff */
[----:B------:R-:W-:Y:S02]  /*0db0*/  IMAD.MOV.U32 R6, RZ, RZ, R4 ;  /* 0x000000ffff067224 */ /* 0x000fe400078e0004 */
[----:B------:R-:W-:Y:S02]  /*0dc0*/  IMAD.MOV.U32 R7, RZ, RZ, R5 ;  /* 0x000000ffff077224 */ /* 0x000fe400078e0005 */
[----:B------:R-:W-:Y:S02]  /*0dd0*/  IMAD R9, R3, UR5, R0 ;  /* 0x0000000503097c24 */ /* 0x000fe4000f8e0200 */
[----:B------:R-:W-:-:S04]  /*0de0*/  IMAD.WIDE.U32 R6, R2, UR5, R6 ;  /* 0x0000000502067c25 */ /* 0x000fc8000f8e0006 */
[----:B------:R-:W-:Y:S01]  /*0df0*/  IMAD.IADD R7, R7, 0x1, R9 ;  /* 0x0000000107077824 */ /* 0x000fe200078e0209 */
[----:B-1----:R-:W-:-:S04]  /*0e00*/  LEA R8, P0, R6, UR14, 0x3 ;  /* 0x0000000e06087c11 */ /* 0x002fc8000f8018ff */
[----:B------:R-:W-:-:S05]  /*0e10*/  LEA.HI.X R9, R6, UR15, R7, 0x3, P0 ;  /* 0x0000000f06097c11 */ /* 0x000fca00080f1c07 */
[----:B------:R-:W2:Y:S01]  /*0e20*/  LDG.E.64 R6, desc[UR10][R8.64] ;  /* 0x0000000a08067981 */ /* 0x000ea2000c1e1b00 */
[----:B------:R-:W-:Y:S02]  /*0e30*/  UIADD3 UR7, UP0, UPT, UR7, -0x1, URZ ;  /* 0xffffffff07077890 */ /* 0x000fe4000ff1e0ff */
[----:B------:R-:W-:Y:S02]  /*0e40*/  UIADD3 UR5, UPT, UPT, UR5, 0x1, URZ ;  /* 0x0000000105057890 */ /* 0x000fe4000fffe0ff */
[----:B------:R-:W-:Y:S02]  /*0e50*/  UIADD3.X UR4, UPT, UPT, UR4, -0x1, URZ, UP0, !UPT ;  /* 0xffffffff04047890 */ /* 0x000fe400087fe4ff */
[----:B------:R-:W-:Y:S01]  /*0e60*/  UISETP.NE.U32.AND UP0, UPT, UR7, URZ, UPT ;  /* 0x000000ff0700728c */ /* 0x000fe2000bf05070 */
[----:B------:R-:W-:-:S03]  /*0e70*/  UMOV UR6, URZ ;  /* 0x000000ff00067c82 */ /* 0x000fc60008000000 */
[----:B------:R-:W-:Y:S01]  /*0e80*/  UISETP.NE.AND.EX UP0, UPT, UR4, URZ, UPT, UP0 ;  /* 0x000000ff0400728c */ /* 0x000fe2000bf05300 */
[----:B--2---:R-:W-:-:S08]  /*0e90*/  DFMA R26, R6, R6, R26 ;  /* 0x00000006061a722b */ /* 0x004fd0000000001a */
[----:B------:R-:W-:Y:S05]  /*0ea0*/  BRA.U UP0, `(.L_x_12) ;  /* 0xfffffffd00bc7547 */ /* 0x000fea000b83ffff */
.L_x_7:
[----:B------:R-:W0:Y:S02]  /*0eb0*/  LDCU.64 UR4, c[0x0][0x3a0] ;  /* 0x00007400ff0477ac */ /* 0x000e240008000a00 */
[----:B0-----:R-:W-:-:S04]  /*0ec0*/  LEA R2, P0, R4, UR4, 0x3 ;  /* 0x0000000404027c11 */ /* 0x001fc8000f8018ff */
[----:B------:R-:W-:-:S05]  /*0ed0*/  LEA.HI.X R3, R4, UR5, R5, 0x3, P0 ;  /* 0x0000000504037c11 */ /* 0x000fca00080f1c05 */
[----:B------:R-:W-:Y:S01]  /*0ee0*/  STG.E.64 desc[UR10][R2.64], R26 ;  /* 0x0000001a02007986 */ /* 0x000fe2000c101b0a */
[----:B-1----:R-:W-:Y:S05]  /*0ef0*/  EXIT ;  /* 0x000000000000794d */ /* 0x002fea0003800000 */
.L_x_13:
        /* <DEDUP_REMOVED lines=16> */
.L_x_19:


//--------------------- .text.fill_contiguous_float --------------------------
	.section	.text.fill_contiguous_float,"ax",@progbits
	.align	128
        .global         fill_contiguous_float
        .type           fill_contiguous_float,@function
        .size           fill_contiguous_float,(.L_x_20 - fill_contiguous_float)
        .other          fill_contiguous_float,@"STO_CUDA_ENTRY STV_DEFAULT"
fill_contiguous_float:
.text.fill_contiguous_float:
        /* <DEDUP_REMOVED lines=10> */
[----:B------:R-:W0:Y:S01]  /*00a0*/  LDC R9, c[0x0][0x390] ;  /* 0x0000e400ff097b82 */ /* 0x000e220000000800 */
[----:B------:R-:W1:Y:S01]  /*00b0*/  LDCU UR4, c[0x0][0x370] ;  /* 0x00006e00ff0477ac */ /* 0x000e620008000800 */
[----:B------:R-:W-:Y:S02]  /*00c0*/  IMAD.MOV.U32 R7, RZ, RZ, R2 ;  /* 0x000000ffff077224 */ /* 0x000fe400078e0002 */
[----:B------:R-:W-:Y:S01]  /*00d0*/  IMAD.MOV.U32 R4, RZ, RZ, R0 ;  /* 0x000000ffff047224 */ /* 0x000fe200078e0000 */
[----:B------:R-:W2:Y:S01]  /*00e0*/  LDCU.64 UR6, c[0x0][0x358] ;  /* 0x00006b00ff0677ac */ /* 0x000ea20008000a00 */
[----:B------:R-:W3:Y:S01]  /*00f0*/  LDCU.64 UR10, c[0x0][0x380] ;  /* 0x00007000ff0a77ac */ /* 0x000ee20008000a00 */
[----:B-1----:R-:W-:-:S07]  /*0100*/  IMAD R5, R5, UR4, RZ ;  /* 0x0000000405057c24 */ /* 0x002fce000f8e02ff */
.L_x_14:
[----:B---3--:R-:W-:-:S04]  /*0110*/  LEA R2, P0, R4, UR10, 0x2 ;  /* 0x0000000a04027c11 */ /* 0x008fc8000f8010ff */
[----:B------:R-:W-:Y:S01]  /*0120*/  LEA.HI.X R3, R4, UR11, R7, 0x2, P0 ;  /* 0x0000000b04037c11 */ /* 0x000fe200080f1407 */
[----:B------:R-:W-:-:S04]  /*0130*/  IMAD.IADD R4, R5, 0x1, R0 ;  /* 0x0000000105047824 */ /* 0x000fc800078e0200 */
[----:B0-2---:R1:W-:Y:S01]  /*0140*/  STG.E desc[UR6][R2.64], R9 ;  /* 0x0000000902007986 */ /* 0x0053e2000c101906 */
[----:B------:R-:W-:Y:S01]  /*0150*/  ISETP.GE.U32.AND P0, PT, R4, UR8, PT ;  /* 0x0000000804007c0c */ /* 0x000fe2000bf06070 */
[--C-:B------:R-:W-:Y:S01]  /*0160*/  IMAD.MOV.U32 R0, RZ, RZ, R4.reuse ;  /* 0x000000ffff007224 */ /* 0x100fe200078e0004 */
[----:B------:R-:W-:-:S04]  /*0170*/  SHF.R.S32.HI R7, RZ, 0x1f, R4 ;  /* 0x0000001fff077819 */ /* 0x000fc80000011404 */
[----:B------:R-:W-:-:S13]  /*0180*/  ISETP.GE.U32.AND.EX P0, PT, R7, UR9, PT, P0 ;  /* 0x0000000907007c0c */ /* 0x000fda000bf06100 */
[----:B-1----:R-:W-:Y:S05]  /*0190*/  @!P0 BRA `(.L_x_14) ;  /* 0xfffffffc00dc8947 */ /* 0x002fea000383ffff */
[----:B------:R-:W-:Y:S05]  /*01a0*/  EXIT ;  /* 0x000000000000794d */ /* 0x000fea0003800000 */
.L_x_15:
        /* <DEDUP_REMOVED lines=13> */
.L_x_20:


//--------------------- .text.fill_contiguous_double --------------------------
	.section	.text.fill_contiguous_double,"ax",@progbits
	.align	128
        .global         fill_contiguous_double
        .type           fill_contiguous_double,@function
        .size           fill_contiguous_double,(.L_x_21 - fill_contiguous_double)
        .other          fill_contiguous_double,@"STO_CUDA_ENTRY STV_DEFAULT"
fill_contiguous_double:
.text.fill_contiguous_double:
        /* <DEDUP_REMOVED lines=10> */
[----:B------:R-:W0:Y:S01]  /*00a0*/  LDC.64 R4, c[0x0][0x390] ;  /* 0x0000e400ff047b82 */ /* 0x000e220000000a00 */
[----:B------:R-:W1:Y:S01]  /*00b0*/  LDCU UR4, c[0x0][0x370] ;  /* 0x00006e00ff0477ac */ /* 0x000e620008000800 */
[----:B------:R-:W-:Y:S02]  /*00c0*/  IMAD.MOV.U32 R9, RZ, RZ, R2 ;  /* 0x000000ffff097224 */ /* 0x000fe400078e0002 */
[----:B------:R-:W-:Y:S01]  /*00d0*/  IMAD.MOV.U32 R6, RZ, RZ, R0 ;  /* 0x000000ffff067224 */ /* 0x000fe200078e0000 */
[----:B------:R-:W2:Y:S01]  /*00e0*/  LDCU.64 UR6, c[0x0][0x358] ;  /* 0x00006b00ff0677ac */ /* 0x000ea20008000a00 */
[----:B------:R-:W3:Y:S01]  /*00f0*/  LDCU.64 UR10, c[0x0][0x380] ;  /* 0x00007000ff0a77ac */ /* 0x000ee20008000a00 */
[----:B-1----:R-:W-:-:S07]  /*0100*/  IMAD R7, R7, UR4, RZ ;  /* 0x0000000407077c24 */ /* 0x002fce000f8e02ff */
.L_x_16:
[----:B---3--:R-:W-:-:S04]  /*0110*/  LEA R2, P0, R6, UR10, 0x3 ;  /* 0x0000000a06027c11 */ /* 0x008fc8000f8018ff */
[----:B------:R-:W-:Y:S01]  /*0120*/  LEA.HI.X R3, R6, UR11, R9, 0x3, P0 ;  /* 0x0000000b06037c11 */ /* 0x000fe200080f1c09 */
[----:B------:R-:W-:-:S04]  /*0130*/  IMAD.IADD R6, R7, 0x1, R0 ;  /* 0x0000000107067824 */ /* 0x000fc800078e0200 */
[----:B0-2---:R1:W-:Y:S01]  /*0140*/  STG.E.64 desc[UR6][R2.64], R4 ;  /* 0x0000000402007986 */ /* 0x0053e2000c101b06 */
[----:B------:R-:W-:Y:S01]  /*0150*/  ISETP.GE.U32.AND P0, PT, R6, UR8, PT ;  /* 0x0000000806007c0c */ /* 0x000fe2000bf06070 */
[--C-:B------:R-:W-:Y:S01]  /*0160*/  IMAD.MOV.U32 R0, RZ, RZ, R6.reuse ;  /* 0x000000ffff007224 */ /* 0x100fe200078e0006 */
[----:B------:R-:W-:-:S04]  /*0170*/  SHF.R.S32.HI R9, RZ, 0x1f, R6 ;  /* 0x0000001fff097819 */ /* 0x000fc80000011406 */
[----:B------:R-:W-:-:S13]  /*0180*/  ISETP.GE.U32.AND.EX P0, PT, R9, UR9, PT, P0 ;  /* 0x0000000909007c0c */ /* 0x000fda000bf06100 */
[----:B-1----:R-:W-:Y:S05]  /*0190*/  @!P0 BRA `(.L_x_16) ;  /* 0xfffffffc00dc8947 */ /* 0x002fea000383ffff */
[----:B------:R-:W-:Y:S05]  /*01a0*/  EXIT ;  /* 0x000000000000794d */ /* 0x000fea0003800000 */
.L_x_17:
        /* <DEDUP_REMOVED lines=13> */
.L_x_21:


//--------------------- .nv.shared.reserved.0     --------------------------
	.section	.nv.shared.reserved.0,"aw",@nobits
	.weak		__nv_reservedSMEM_offset_0_alias
	.size		__nv_reservedSMEM_offset_0_alias, 0, 64
	.other		__nv_reservedSMEM_offset_0_alias,@"STO_CUDA_RESERVED_SHARED STV_DEFAULT"
__nv_reservedSMEM_offset_0_alias:
	.zero		0
	.zero		64


//--------------------- .nv.constant0.colsumsq_float --------------------------
	.section	.nv.constant0.colsumsq_float,"a",@progbits
	.sectionflags	@""
	.align	4
.nv.constant0.colsumsq_float:
	.zero		936


//--------------------- .nv.constant0.colsumsq_double --------------------------
	.section	.nv.constant0.colsumsq_double,"a",@progbits
	.sectionflags	@""
	.align	4
.nv.constant0.colsumsq_double:
	.zero		936


//--------------------- .nv.constant0.fill_contiguous_float --------------------------
	.section	.nv.constant0.fill_contiguous_float,"a",@progbits
	.sectionflags	@""
	.align	4
.nv.constant0.fill_contiguous_float:
	.zero		916


//--------------------- .nv.constant0.fill_contiguous_double --------------------------
	.section	.nv.constant0.fill_contiguous_double,"a",@progbits
	.sectionflags	@""
	.align	4
.nv.constant0.fill_contiguous_double:
	.zero		920


//--------------------- SYMBOLS --------------------------

	.type		.nv.reservedSmem.offset0,@object
	.size		.nv.reservedSmem.offset0,0x4
